// auto-generated by cutlass_sweep.gemm — config: {"arch": "sm_90", "cluster_m": 1, "cluster_n": 1, "dtype": "int8", "dtype_b": "int8", "layout": "nt", "stages": 0, "tile_k": 128, "tile_m": 128, "tile_n": 64}
#include "cutlass/cutlass.h"
#include "cutlass/gemm/collective/collective_builder.hpp"
#include "cutlass/gemm/device/gemm_universal_adapter.h"
#include "cutlass/gemm/kernel/gemm_universal.hpp"
#include "cutlass/epilogue/collective/collective_builder.hpp"

using ElemA = int8_t;
using ElemB = int8_t;
using ElemCD = int8_t;
using Acc  = int32_t;
using TileShape    = cute::Shape<cute::_128, cute::_64, cute::_128>;
using ClusterShape = cute::Shape<cute::_1, cute::_1, cute::_1>;

using CollectiveEpilogue = typename cutlass::epilogue::collective::CollectiveBuilder<
    cutlass::arch::Sm90, cutlass::arch::OpClassTensorOp,
    TileShape, ClusterShape,
    cutlass::epilogue::collective::EpilogueTileAuto,
    Acc, Acc,
    ElemCD, cutlass::layout::RowMajor, 128 / cutlass::sizeof_bits<ElemCD>::value,
    ElemCD, cutlass::layout::RowMajor, 128 / cutlass::sizeof_bits<ElemCD>::value,
    cutlass::epilogue::collective::EpilogueScheduleAuto
  >::CollectiveOp;

using CollectiveMainloop = typename cutlass::gemm::collective::CollectiveBuilder<
    cutlass::arch::Sm90, cutlass::arch::OpClassTensorOp,
    ElemA, cutlass::layout::RowMajor, 128 / cutlass::sizeof_bits<ElemA>::value,
    ElemB, cutlass::layout::ColumnMajor, 128 / cutlass::sizeof_bits<ElemB>::value,
    Acc,
    TileShape, ClusterShape,
    cutlass::gemm::collective::StageCountAutoCarveout<static_cast<int>(sizeof(typename CollectiveEpilogue::SharedStorage))>,
    cutlass::gemm::collective::KernelScheduleAuto
  >::CollectiveOp;

using GemmKernel = cutlass::gemm::kernel::GemmUniversal<
    cute::Shape<int,int,int,int>,
    CollectiveMainloop,
    CollectiveEpilogue
>;
using Gemm = cutlass::gemm::device::GemmUniversalAdapter<GemmKernel>;

// Force the device kernel symbol into the cubin without needing a host main.
auto* _anchor = &cutlass::device_kernel<GemmKernel>;


// ===== COMPILED SASS (sm_90a) =====

	.target	sm_90a

	.elftype	@"ET_EXEC"


//--------------------- .note.nv.tkinfo           --------------------------
	.section	.note.nv.tkinfo,"",@"SHT_NOTE"
	.sectionflags	@"SHF_NOTE_NV_TKINFO"
	.tkinfo
        /*0018*/ 	.word	0x00000002
        /*0030*/ 	.string	""
        /*0030*/ 	.string	"ptxas"
        /*0030*/ 	.string	"Cuda compilation tools, release 13.0, V13.0.88"
        /*0030*/ 	.string	"Build cuda_13.0.r13.0/compiler.36424714_0"
        /*0030*/ 	.string	"-arch sm_90a -m 64 "



//--------------------- .note.nv.cuinfo           --------------------------
	.section	.note.nv.cuinfo,"",@"SHT_NOTE"
	.sectionflags	@"SHF_NOTE_NV_CUINFO"
        /*0018*/ 	.short	0x0002
        /*001a*/ 	.short	0x005a
        /*001c*/ 	.short	0x0082
	.zero		2


//--------------------- .nv.info                  --------------------------
	.section	.nv.info,"",@"SHT_CUDA_INFO"
	.align	4


	//----- nvinfo : EIATTR_REGCOUNT
	.align		4
        /*0000*/ 	.byte	0x04, 0x2f
        /*0002*/ 	.short	(.L_15 - .L_14)
	.align		4
.L_14:
        /*0004*/ 	.word	index@(_ZN7cutlass13device_kernelINS_4gemm6kernel13GemmUniversalIN4cute5tupleIJiiiiEEENS1_10collective13CollectiveMmaINS1_34MainloopSm90TmaGmmaWarpSpecializedILi9ENS5_IJNS4_1CILi1EEESB_SB_EEENS1_35KernelTmaWarpSpecializedCooperativeEEENS5_IJNSA_ILi128EEENSA_ILi64EEESF_EEEaNS5_IJlSB_lEEEaSI_NS4_8TiledMMAINS4_8MMA_AtomIJNS4_4SM904GMMA26MMA_64x64x32_S32S8S8_SS_TNEEEENS4_6LayoutINS5_IJNSA_ILi2EEESB_SB_EEENS5_IJSB_NSA_ILi0EEESS_EEEEENS5_IJNS4_10UnderscoreESV_SV_EEEEENS4_13SM90_TMA_LOADENS4_14ComposedLayoutINS4_7SwizzleILi3ELi4ELi3EEENS4_18smem_ptr_flag_bitsILi8EEENSP_INS5_IJNSA_ILi8EEESF_EEENS5_IJSF_SB_EEEEEEEvNS4_8identityESY_S18_vS19_EENS_8epilogue10collective6detail29Sm90TmaWarpSpecializedAdapterINS1C_15DefaultEpilogueIaSI_SI_NS1B_6thread17LinearCombinationIaLi1EiiLNS1G_9ScaleType4KindE0ELNS_15FloatRoundStyleE2EaEENS1_15EpilogueDefaultEEEEEvvEEEEvNT_6ParamsE)
        /*0008*/ 	.word	0x000000a8


	//----- nvinfo : EIATTR_FRAME_SIZE
	.align		4
.L_15:
        /*000c*/ 	.byte	0x04, 0x11
        /*000e*/ 	.short	(.L_17 - .L_16)
	.align		4
.L_16:
        /*0010*/ 	.word	index@(_ZN7cutlass13device_kernelINS_4gemm6kernel13GemmUniversalIN4cute5tupleIJiiiiEEENS1_10collective13CollectiveMmaINS1_34MainloopSm90TmaGmmaWarpSpecializedILi9ENS5_IJNS4_1CILi1EEESB_SB_EEENS1_35KernelTmaWarpSpecializedCooperativeEEENS5_IJNSA_ILi128EEENSA_ILi64EEESF_EEEaNS5_IJlSB_lEEEaSI_NS4_8TiledMMAINS4_8MMA_AtomIJNS4_4SM904GMMA26MMA_64x64x32_S32S8S8_SS_TNEEEENS4_6LayoutINS5_IJNSA_ILi2EEESB_SB_EEENS5_IJSB_NSA_ILi0EEESS_EEEEENS5_IJNS4_10UnderscoreESV_SV_EEEEENS4_13SM90_TMA_LOADENS4_14ComposedLayoutINS4_7SwizzleILi3ELi4ELi3EEENS4_18smem_ptr_flag_bitsILi8EEENSP_INS5_IJNSA_ILi8EEESF_EEENS5_IJSF_SB_EEEEEEEvNS4_8identityESY_S18_vS19_EENS_8epilogue10collective6detail29Sm90TmaWarpSpecializedAdapterINS1C_15DefaultEpilogueIaSI_SI_NS1B_6thread17LinearCombinationIaLi1EiiLNS1G_9ScaleType4KindE0ELNS_15FloatRoundStyleE2EaEENS1_15EpilogueDefaultEEEEEvvEEEEvNT_6ParamsE)
        /*0014*/ 	.word	0x00000000


	//----- nvinfo : EIATTR_MIN_STACK_SIZE
	.align		4
.L_17:
        /*0018*/ 	.byte	0x04, 0x12
        /*001a*/ 	.short	(.L_19 - .L_18)
	.align		4
.L_18:
        /*001c*/ 	.word	index@(_ZN7cutlass13device_kernelINS_4gemm6kernel13GemmUniversalIN4cute5tupleIJiiiiEEENS1_10collective13CollectiveMmaINS1_34MainloopSm90TmaGmmaWarpSpecializedILi9ENS5_IJNS4_1CILi1EEESB_SB_EEENS1_35KernelTmaWarpSpecializedCooperativeEEENS5_IJNSA_ILi128EEENSA_ILi64EEESF_EEEaNS5_IJlSB_lEEEaSI_NS4_8TiledMMAINS4_8MMA_AtomIJNS4_4SM904GMMA26MMA_64x64x32_S32S8S8_SS_TNEEEENS4_6LayoutINS5_IJNSA_ILi2EEESB_SB_EEENS5_IJSB_NSA_ILi0EEESS_EEEEENS5_IJNS4_10UnderscoreESV_SV_EEEEENS4_13SM90_TMA_LOADENS4_14ComposedLayoutINS4_7SwizzleILi3ELi4ELi3EEENS4_18smem_ptr_flag_bitsILi8EEENSP_INS5_IJNSA_ILi8EEESF_EEENS5_IJSF_SB_EEEEEEEvNS4_8identityESY_S18_vS19_EENS_8epilogue10collective6detail29Sm90TmaWarpSpecializedAdapterINS1C_15DefaultEpilogueIaSI_SI_NS1B_6thread17LinearCombinationIaLi1EiiLNS1G_9ScaleType4KindE0ELNS_15FloatRoundStyleE2EaEENS1_15EpilogueDefaultEEEEEvvEEEEvNT_6ParamsE)
        /*0020*/ 	.word	0x00000000
.L_19:


//--------------------- .nv.compat                --------------------------
	.section	.nv.compat,"",@"SHT_CUDA_COMPAT_INFO"
	.align	4
        /*0000*/ 	.byte	0x02, 0x09, 0x01, 0x00, 0x02, 0x02, 0x04, 0x00, 0x02, 0x05, 0x05, 0x00, 0x03, 0x07, 0x01, 0x01
        /*0010*/ 	.byte	0x02, 0x03, 0x01, 0x00, 0x02, 0x06, 0x01, 0x00, 0x04, 0x0b, 0x08, 0x00, 0x00, 0x00, 0x00, 0x00
        /*0020*/ 	.byte	0x00, 0x00, 0x00, 0x00


//--------------------- .nv.info._ZN7cutlass13device_kernelINS_4gemm6kernel13GemmUniversalIN4cute5tupleIJiiiiEEENS1_10collective13CollectiveMmaINS1_34MainloopSm90TmaGmmaWarpSpecializedILi9ENS5_IJNS4_1CILi1EEESB_SB_EEENS1_35KernelTmaWarpSpecializedCooperativeEEENS5_IJNSA_ILi128EEENSA_ILi64EEESF_EEEaNS5_IJlSB_lEEEaSI_NS4_8TiledMMAINS4_8MMA_AtomIJNS4_4SM904GMMA26MMA_64x64x32_S32S8S8_SS_TNEEEENS4_6LayoutINS5_IJNSA_ILi2EEESB_SB_EEENS5_IJSB_NSA_ILi0EEESS_EEEEENS5_IJNS4_10UnderscoreESV_SV_EEEEENS4_13SM90_TMA_LOADENS4_14ComposedLayoutINS4_7SwizzleILi3ELi4ELi3EEENS4_18smem_ptr_flag_bitsILi8EEENSP_INS5_IJNSA_ILi8EEESF_EEENS5_IJSF_SB_EEEEEEEvNS4_8identityESY_S18_vS19_EENS_8epilogue10collective6detail29Sm90TmaWarpSpecializedAdapterINS1C_15DefaultEpilogueIaSI_SI_NS1B_6thread17LinearCombinationIaLi1EiiLNS1G_9ScaleType4KindE0ELNS_15FloatRoundStyleE2EaEENS1_15EpilogueDefaultEEEEEvvEEEEvNT_6ParamsE --------------------------
	.section	.nv.info._ZN7cutlass13device_kernelINS_4gemm6kernel13GemmUniversalIN4cute5tupleIJiiiiEEENS1_10collective13CollectiveMmaINS1_34MainloopSm90TmaGmmaWarpSpecializedILi9ENS5_IJNS4_1CILi1EEESB_SB_EEENS1_35KernelTmaWarpSpecializedCooperativeEEENS5_IJNSA_ILi128EEENSA_ILi64EEESF_EEEaNS5_IJlSB_lEEEaSI_NS4_8TiledMMAINS4_8MMA_AtomIJNS4_4SM904GMMA26MMA_64x64x32_S32S8S8_SS_TNEEEENS4_6LayoutINS5_IJNSA_ILi2EEESB_SB_EEENS5_IJSB_NSA_ILi0EEESS_EEEEENS5_IJNS4_10UnderscoreESV_SV_EEEEENS4_13SM90_TMA_LOADENS4_14ComposedLayoutINS4_7SwizzleILi3ELi4ELi3EEENS4_18smem_ptr_flag_bitsILi8EEENSP_INS5_IJNSA_ILi8EEESF_EEENS5_IJSF_SB_EEEEEEEvNS4_8identityESY_S18_vS19_EENS_8epilogue10collective6detail29Sm90TmaWarpSpecializedAdapterINS1C_15DefaultEpilogueIaSI_SI_NS1B_6thread17LinearCombinationIaLi1EiiLNS1G_9ScaleType4KindE0ELNS_15FloatRoundStyleE2EaEENS1_15EpilogueDefaultEEEEEvvEEEEvNT_6ParamsE,"",@"SHT_CUDA_INFO"
	.sectionflags	@""
	.align	4


	//----- nvinfo : EIATTR_CUDA_API_VERSION
	.align		4
        /*0000*/ 	.byte	0x04, 0x37
        /*0002*/ 	.short	(.L_21 - .L_20)
.L_20:
        /*0004*/ 	.word	0x00000082


	//----- nvinfo : EIATTR_KPARAM_INFO
	.align		4
.L_21:
        /*0008*/ 	.byte	0x04, 0x17
        /*000a*/ 	.short	(.L_23 - .L_22)
.L_22:
        /*000c*/ 	.word	0x00000000
        /*0010*/ 	.short	0x0000
        /*0012*/ 	.short	0x0070
        /*0014*/ 	.byte	0x00, 0xf0, 0x01, 0x10


	//----- nvinfo : EIATTR_SPARSE_MMA_MASK
	.align		4
.L_23:
        /*0018*/ 	.byte	0x03, 0x50
        /*001a*/ 	.short	0x0000


	//----- nvinfo : EIATTR_MAXREG_COUNT
	.align		4
        /*001c*/ 	.byte	0x03, 0x1b
        /*001e*/ 	.short	0x00a8


	//----- nvinfo : EIATTR_NUM_BARRIERS
	.align		4
        /*0020*/ 	.byte	0x02, 0x4c
        /*0022*/ 	.byte	0x01
	.zero		1


	//----- nvinfo : EIATTR_EXTERNS
	.align		4
        /*0024*/ 	.byte	0x04, 0x0f
        /*0026*/ 	.short	(.L_25 - .L_24)


	//   ....[0]....
	.align		4
.L_24:
        /*0028*/ 	.word	index@(__assertfail)


	//----- nvinfo : EIATTR_MERCURY_ISA_VERSION
	.align		4
.L_25:
        /*002c*/ 	.byte	0x03, 0x5f
        /*002e*/ 	.short	0x0101


	//----- nvinfo : EIATTR_INT_WARP_WIDE_INSTR_OFFSETS
	.align		4
        /*0030*/ 	.byte	0x04, 0x31
        /*0032*/ 	.short	(.L_27 - .L_26)


	//   ....[0]....
.L_26:
        /*0034*/ 	.word	0x00000480


	//   ....[1]....
        /*0038*/ 	.word	0x000004b0


	//   ....[2]....
        /*003c*/ 	.word	0x00000590


	//----- nvinfo : EIATTR_COOP_GROUP_MASK_REGIDS
	.align		4
.L_27:
        /*0040*/ 	.byte	0x04, 0x29
        /*0042*/ 	.short	(.L_29 - .L_28)


	//   ....[0]....
.L_28:
        /*0044*/ 	.word	0xffffffff


	//   ....[1]....
        /*0048*/ 	.word	0xffffffff


	//   ....[2]....
        /*004c*/ 	.word	0xffffffff


	//   ....[3]....
        /*0050*/ 	.word	0xffffffff


	//   ....[4]....
        /*0054*/ 	.word	0xffffffff


	//----- nvinfo : EIATTR_COOP_GROUP_INSTR_OFFSETS
	.align		4
.L_29:
        /*0058*/ 	.byte	0x04, 0x28
        /*005a*/ 	.short	(.L_31 - .L_30)


	//   ....[0]....
.L_30:
        /*005c*/ 	.word	0x00000060


	//   ....[1]....
        /*0060*/ 	.word	0x00000070


	//   ....[2]....
        /*0064*/ 	.word	0x00000130


	//   ....[3]....
        /*0068*/ 	.word	0x00000390


	//   ....[4]....
        /*006c*/ 	.word	0x00001030


	//----- nvinfo : EIATTR_REG_RECONFIG
	.align		4
.L_31:
        /*0070*/ 	.byte	0x01, 0x54
	.zero		2


	//----- nvinfo : EIATTR_SYSCALL_OFFSETS
	.align		4
        /*0074*/ 	.byte	0x04, 0x46
        /*0076*/ 	.short	(.L_33 - .L_32)


	//   ....[0]....
.L_32:
        /*0078*/ 	.word	0x000011f0


	//----- nvinfo : EIATTR_MBARRIER_INSTR_OFFSETS
	.align		4
.L_33:
        /*007c*/ 	.byte	0x04, 0x39
        /*007e*/ 	.short	(.L_35 - .L_34)


	//   ....[0]....
.L_34:
        /*0080*/ 	.word	0x00000250
        /*0084*/ 	.word	0x000000ff
        /*0088*/ 	.word	0x00000000
        /*008c*/ 	.short	0x0100
        /*008e*/ 	.byte	0x08
	.zero		1


	//   ....[1]....
        /*0090*/ 	.word	0x00000260
        /*0094*/ 	.word	0x000000ff
        /*0098*/ 	.word	0x00000048
        /*009c*/ 	.short	0x0100
        /*009e*/ 	.byte	0x08
	.zero		1


	//   ....[2]....
        /*00a0*/ 	.word	0x00000270
        /*00a4*/ 	.word	0x000000ff
        /*00a8*/ 	.word	0x00000008
        /*00ac*/ 	.short	0x0100
        /*00ae*/ 	.byte	0x08
	.zero		1


	//   ....[3]....
        /*00b0*/ 	.word	0x00000280
        /*00b4*/ 	.word	0x000000ff
        /*00b8*/ 	.word	0x00000050
        /*00bc*/ 	.short	0x0100
        /*00be*/ 	.byte	0x08
	.zero		1


	//   ....[4]....
        /*00c0*/ 	.word	0x00000290
        /*00c4*/ 	.word	0x000000ff
        /*00c8*/ 	.word	0x00000010
        /*00cc*/ 	.short	0x0100
        /*00ce*/ 	.byte	0x08
	.zero		1


	//   ....[5]....
        /*00d0*/ 	.word	0x000002a0
        /*00d4*/ 	.word	0x000000ff
        /*00d8*/ 	.word	0x00000058
        /*00dc*/ 	.short	0x0100
        /*00de*/ 	.byte	0x08
	.zero		1


	//   ....[6]....
        /*00e0*/ 	.word	0x000002b0
        /*00e4*/ 	.word	0x000000ff
        /*00e8*/ 	.word	0x00000018
        /*00ec*/ 	.short	0x0100
        /*00ee*/ 	.byte	0x08
	.zero		1


	//   ....[7]....
        /*00f0*/ 	.word	0x000002c0
        /*00f4*/ 	.word	0x000000ff
        /*00f8*/ 	.word	0x00000060
        /*00fc*/ 	.short	0x0100
        /*00fe*/ 	.byte	0x08
	.zero		1


	//   ....[8]....
        /*0100*/ 	.word	0x000002d0
        /*0104*/ 	.word	0x000000ff
        /*0108*/ 	.word	0x00000020
        /*010c*/ 	.short	0x0100
        /*010e*/ 	.byte	0x08
	.zero		1


	//   ....[9]....
        /*0110*/ 	.word	0x000002e0
        /*0114*/ 	.word	0x000000ff
        /*0118*/ 	.word	0x00000068
        /*011c*/ 	.short	0x0100
        /*011e*/ 	.byte	0x08
	.zero		1


	//   ....[10]....
        /*0120*/ 	.word	0x000002f0
        /*0124*/ 	.word	0x000000ff
        /*0128*/ 	.word	0x00000028
        /*012c*/ 	.short	0x0100
        /*012e*/ 	.byte	0x08
	.zero		1


	//   ....[11]....
        /*0130*/ 	.word	0x00000300
        /*0134*/ 	.word	0x000000ff
        /*0138*/ 	.word	0x00000070
        /*013c*/ 	.short	0x0100
        /*013e*/ 	.byte	0x08
	.zero		1


	//   ....[12]....
        /*0140*/ 	.word	0x00000310
        /*0144*/ 	.word	0x000000ff
        /*0148*/ 	.word	0x00000030
        /*014c*/ 	.short	0x0100
        /*014e*/ 	.byte	0x08
	.zero		1


	//   ....[13]....
        /*0150*/ 	.word	0x00000320
        /*0154*/ 	.word	0x000000ff
        /*0158*/ 	.word	0x00000078
        /*015c*/ 	.short	0x0100
        /*015e*/ 	.byte	0x08
	.zero		1


	//   ....[14]....
        /*0160*/ 	.word	0x00000330
        /*0164*/ 	.word	0x000000ff
        /*0168*/ 	.word	0x00000038
        /*016c*/ 	.short	0x0100
        /*016e*/ 	.byte	0x08
	.zero		1


	//   ....[15]....
        /*0170*/ 	.word	0x00000340
        /*0174*/ 	.word	0x000000ff
        /*0178*/ 	.word	0x00000080
        /*017c*/ 	.short	0x0100
        /*017e*/ 	.byte	0x08
	.zero		1


	//   ....[16]....
        /*0180*/ 	.word	0x00000350
        /*0184*/ 	.word	0x000000ff
        /*0188*/ 	.word	0x00000040
        /*018c*/ 	.short	0x0100
        /*018e*/ 	.byte	0x08
	.zero		1


	//   ....[17]....
        /*0190*/ 	.word	0x00000360
        /*0194*/ 	.word	0x000000ff
        /*0198*/ 	.word	0x00000088
        /*019c*/ 	.short	0x0100
        /*019e*/ 	.byte	0x08
	.zero		1


	//   ....[18]....
        /*01a0*/ 	.word	0x00000600
        /*01a4*/ 	.word	0x000000ff
        /*01a8*/ 	.word	0x000000a0
        /*01ac*/ 	.short	0x0100
        /*01ae*/ 	.byte	0x06
	.zero		1


	//   ....[19]....
        /*01b0*/ 	.word	0x00000660
        /*01b4*/ 	.word	0x000000ff
        /*01b8*/ 	.word	0x000000a8
        /*01bc*/ 	.short	0x0100
        /*01be*/ 	.byte	0x06
	.zero		1


	//   ....[20]....
        /*01c0*/ 	.word	0x000012c0
        /*01c4*/ 	.word	0x00000003
        /*01c8*/ 	.word	0x00000000
        /*01cc*/ 	.short	0x010a
        /*01ce*/ 	.byte	0x3f
	.zero		1


	//   ....[21]....
        /*01d0*/ 	.word	0x00001300
        /*01d4*/ 	.word	0x00000003
        /*01d8*/ 	.word	0x00000000
        /*01dc*/ 	.short	0x010a
        /*01de*/ 	.byte	0x3f
	.zero		1


	//   ....[22]....
        /*01e0*/ 	.word	0x000016d0
        /*01e4*/ 	.word	0x00000005
        /*01e8*/ 	.word	0x00000000
        /*01ec*/ 	.short	0x010a
        /*01ee*/ 	.byte	0x3f
	.zero		1


	//   ....[23]....
        /*01f0*/ 	.word	0x00001710
        /*01f4*/ 	.word	0x00000005
        /*01f8*/ 	.word	0x00000000
        /*01fc*/ 	.short	0x010a
        /*01fe*/ 	.byte	0x3f
	.zero		1


	//   ....[24]....
        /*0200*/ 	.word	0x00001970
        /*0204*/ 	.word	0x00000004
        /*0208*/ 	.word	0x00000000
        /*020c*/ 	.short	0x0101
        /*020e*/ 	.byte	0x3f
	.zero		1


	//   ....[25]....
        /*0210*/ 	.word	0x00001b50
        /*0214*/ 	.word	0x00000000
        /*0218*/ 	.word	0x00000000
        /*021c*/ 	.short	0x0101
        /*021e*/ 	.byte	0x3f
	.zero		1


	//   ....[26]....
        /*0220*/ 	.word	0x00004a90
        /*0224*/ 	.word	0x0000000e
        /*0228*/ 	.word	0x00000048
        /*022c*/ 	.short	0x010a
        /*022e*/ 	.byte	0x3f
	.zero		1


	//   ....[27]....
        /*0230*/ 	.word	0x00004e10
        /*0234*/ 	.word	0x00000006
        /*0238*/ 	.word	0x000000a8
        /*023c*/ 	.short	0x0101
        /*023e*/ 	.byte	0x3f
	.zero		1


	//   ....[28]....
        /*0240*/ 	.word	0x00005540
        /*0244*/ 	.word	0x00000007
        /*0248*/ 	.word	0x00000000
        /*024c*/ 	.short	0x010a
        /*024e*/ 	.byte	0x3f
	.zero		1


	//   ....[29]....
        /*0250*/ 	.word	0x000055c0
        /*0254*/ 	.word	0x00000009
        /*0258*/ 	.word	0x00000000
        /*025c*/ 	.short	0x010a
        /*025e*/ 	.byte	0x3f
	.zero		1


	//   ....[30]....
        /*0260*/ 	.word	0x00005650
        /*0264*/ 	.word	0x00000006
        /*0268*/ 	.word	0x00000000
        /*026c*/ 	.short	0x010a
        /*026e*/ 	.byte	0x3f
	.zero		1


	//   ....[31]....
        /*0270*/ 	.word	0x000056e0
        /*0274*/ 	.word	0x00000009
        /*0278*/ 	.word	0x00000000
        /*027c*/ 	.short	0x010a
        /*027e*/ 	.byte	0x3f
	.zero		1


	//   ....[32]....
        /*0280*/ 	.word	0x00005770
        /*0284*/ 	.word	0x00000006
        /*0288*/ 	.word	0x00000000
        /*028c*/ 	.short	0x010a
        /*028e*/ 	.byte	0x3f
	.zero		1


	//   ....[33]....
        /*0290*/ 	.word	0x00005800
        /*0294*/ 	.word	0x00000009
        /*0298*/ 	.word	0x00000000
        /*029c*/ 	.short	0x010a
        /*029e*/ 	.byte	0x3f
	.zero		1


	//   ....[34]....
        /*02a0*/ 	.word	0x00005890
        /*02a4*/ 	.word	0x00000006
        /*02a8*/ 	.word	0x00000000
        /*02ac*/ 	.short	0x010a
        /*02ae*/ 	.byte	0x3f
	.zero		1


	//   ....[35]....
        /*02b0*/ 	.word	0x00005920
        /*02b4*/ 	.word	0x00000009
        /*02b8*/ 	.word	0x00000000
        /*02bc*/ 	.short	0x010a
        /*02be*/ 	.byte	0x3f
	.zero		1


	//   ....[36]....
        /*02c0*/ 	.word	0x000059b0
        /*02c4*/ 	.word	0x00000003
        /*02c8*/ 	.word	0x00000000
        /*02cc*/ 	.short	0x010a
        /*02ce*/ 	.byte	0x3f
	.zero		1


	//   ....[37]....
        /*02d0*/ 	.word	0x00005a10
        /*02d4*/ 	.word	0x00000003
        /*02d8*/ 	.word	0x00000000
        /*02dc*/ 	.short	0x010a
        /*02de*/ 	.byte	0x3f
	.zero		1


	//   ....[38]....
        /*02e0*/ 	.word	0x00005a60
        /*02e4*/ 	.word	0x00000005
        /*02e8*/ 	.word	0x00000000
        /*02ec*/ 	.short	0x010a
        /*02ee*/ 	.byte	0x3f
	.zero		1


	//   ....[39]....
        /*02f0*/ 	.word	0x00005b30
        /*02f4*/ 	.word	0x0000000e
        /*02f8*/ 	.word	0x00000048
        /*02fc*/ 	.short	0x010a
        /*02fe*/ 	.byte	0x3f
	.zero		1


	//   ....[40]....
        /*0300*/ 	.word	0x00005c00
        /*0304*/ 	.word	0x00000007
        /*0308*/ 	.word	0x00000000
        /*030c*/ 	.short	0x010a
        /*030e*/ 	.byte	0x3f
	.zero		1


	//   ....[41]....
        /*0310*/ 	.word	0x00005c50
        /*0314*/ 	.word	0x00000009
        /*0318*/ 	.word	0x00000000
        /*031c*/ 	.short	0x010a
        /*031e*/ 	.byte	0x3f
	.zero		1


	//   ....[42]....
        /*0320*/ 	.word	0x00005ca0
        /*0324*/ 	.word	0x00000006
        /*0328*/ 	.word	0x00000000
        /*032c*/ 	.short	0x010a
        /*032e*/ 	.byte	0x3f
	.zero		1


	//   ....[43]....
        /*0330*/ 	.word	0x00005cf0
        /*0334*/ 	.word	0x00000009
        /*0338*/ 	.word	0x00000000
        /*033c*/ 	.short	0x010a
        /*033e*/ 	.byte	0x3f
	.zero		1


	//   ....[44]....
        /*0340*/ 	.word	0x00005d40
        /*0344*/ 	.word	0x00000006
        /*0348*/ 	.word	0x00000000
        /*034c*/ 	.short	0x010a
        /*034e*/ 	.byte	0x3f
	.zero		1


	//   ....[45]....
        /*0350*/ 	.word	0x00005d90
        /*0354*/ 	.word	0x00000009
        /*0358*/ 	.word	0x00000000
        /*035c*/ 	.short	0x010a
        /*035e*/ 	.byte	0x3f
	.zero		1


	//   ....[46]....
        /*0360*/ 	.word	0x00005de0
        /*0364*/ 	.word	0x00000006
        /*0368*/ 	.word	0x00000000
        /*036c*/ 	.short	0x010a
        /*036e*/ 	.byte	0x3f
	.zero		1


	//   ....[47]....
        /*0370*/ 	.word	0x00005e30
        /*0374*/ 	.word	0x00000009
        /*0378*/ 	.word	0x00000000
        /*037c*/ 	.short	0x010a
        /*037e*/ 	.byte	0x3f
	.zero		1


	//----- nvinfo : EIATTR_NUM_MBARRIERS
	.align		4
.L_35:
        /*0380*/ 	.byte	0x03, 0x38
        /*0382*/ 	.short	0x0014


	//----- nvinfo : EIATTR_EXIT_INSTR_OFFSETS
	.align		4
        /*0384*/ 	.byte	0x04, 0x1c
        /*0386*/ 	.short	(.L_37 - .L_36)


	//   ....[0]....
.L_36:
        /*0388*/ 	.word	0x000006b0


	//   ....[1]....
        /*038c*/ 	.word	0x00000f70


	//   ....[2]....
        /*0390*/ 	.word	0x00004100


	//   ....[3]....
        /*0394*/ 	.word	0x00004730


	//   ....[4]....
        /*0398*/ 	.word	0x00005a00


	//----- nvinfo : EIATTR_MAX_THREADS
	.align		4
.L_37:
        /*039c*/ 	.byte	0x04, 0x05
        /*039e*/ 	.short	(.L_39 - .L_38)
.L_38:
        /*03a0*/ 	.word	0x00000180
        /*03a4*/ 	.word	0x00000001
        /*03a8*/ 	.word	0x00000001


	//----- nvinfo : EIATTR_CRS_STACK_SIZE
	.align		4
.L_39:
        /*03ac*/ 	.byte	0x04, 0x1e
        /*03ae*/ 	.short	(.L_41 - .L_40)
.L_40:
        /*03b0*/ 	.word	0x00000000


	//----- nvinfo : EIATTR_CBANK_PARAM_SIZE
	.align		4
.L_41:
        /*03b4*/ 	.byte	0x03, 0x19
        /*03b6*/ 	.short	0x0470


	//----- nvinfo : EIATTR_PARAM_CBANK
	.align		4
        /*03b8*/ 	.byte	0x04, 0x0a
        /*03ba*/ 	.short	(.L_43 - .L_42)
	.align		4
.L_42:
        /*03bc*/ 	.word	index@(.nv.constant0._ZN7cutlass13device_kernelINS_4gemm6kernel13GemmUniversalIN4cute5tupleIJiiiiEEENS1_10collective13CollectiveMmaINS1_34MainloopSm90TmaGmmaWarpSpecializedILi9ENS5_IJNS4_1CILi1EEESB_SB_EEENS1_35KernelTmaWarpSpecializedCooperativeEEENS5_IJNSA_ILi128EEENSA_ILi64EEESF_EEEaNS5_IJlSB_lEEEaSI_NS4_8TiledMMAINS4_8MMA_AtomIJNS4_4SM904GMMA26MMA_64x64x32_S32S8S8_SS_TNEEEENS4_6LayoutINS5_IJNSA_ILi2EEESB_SB_EEENS5_IJSB_NSA_ILi0EEESS_EEEEENS5_IJNS4_10UnderscoreESV_SV_EEEEENS4_13SM90_TMA_LOADENS4_14ComposedLayoutINS4_7SwizzleILi3ELi4ELi3EEENS4_18smem_ptr_flag_bitsILi8EEENSP_INS5_IJNSA_ILi8EEESF_EEENS5_IJSF_SB_EEEEEEEvNS4_8identityESY_S18_vS19_EENS_8epilogue10collective6detail29Sm90TmaWarpSpecializedAdapterINS1C_15DefaultEpilogueIaSI_SI_NS1B_6thread17LinearCombinationIaLi1EiiLNS1G_9ScaleType4KindE0ELNS_15FloatRoundStyleE2EaEENS1_15EpilogueDefaultEEEEEvvEEEEvNT_6ParamsE)
        /*03c0*/ 	.short	0x0210
        /*03c2*/ 	.short	0x0470


	//----- nvinfo : EIATTR_SW_WAR
	.align		4
.L_43:
        /*03c4*/ 	.byte	0x04, 0x36
        /*03c6*/ 	.short	(.L_45 - .L_44)
.L_44:
        /*03c8*/ 	.word	0x00000008
.L_45:


//--------------------- .nv.callgraph             --------------------------
	.section	.nv.callgraph,"",@"SHT_CUDA_CALLGRAPH"
	.align	4
	.sectionentsize	8
	.align		4
        /*0000*/ 	.word	0x00000000
	.align		4
        /*0004*/ 	.word	0xffffffff
	.align		4
        /*0008*/ 	.word	index@(_ZN7cutlass13device_kernelINS_4gemm6kernel13GemmUniversalIN4cute5tupleIJiiiiEEENS1_10collective13CollectiveMmaINS1_34MainloopSm90TmaGmmaWarpSpecializedILi9ENS5_IJNS4_1CILi1EEESB_SB_EEENS1_35KernelTmaWarpSpecializedCooperativeEEENS5_IJNSA_ILi128EEENSA_ILi64EEESF_EEEaNS5_IJlSB_lEEEaSI_NS4_8TiledMMAINS4_8MMA_AtomIJNS4_4SM904GMMA26MMA_64x64x32_S32S8S8_SS_TNEEEENS4_6LayoutINS5_IJNSA_ILi2EEESB_SB_EEENS5_IJSB_NSA_ILi0EEESS_EEEEENS5_IJNS4_10UnderscoreESV_SV_EEEEENS4_13SM90_TMA_LOADENS4_14ComposedLayoutINS4_7SwizzleILi3ELi4ELi3EEENS4_18smem_ptr_flag_bitsILi8EEENSP_INS5_IJNSA_ILi8EEESF_EEENS5_IJSF_SB_EEEEEEEvNS4_8identityESY_S18_vS19_EENS_8epilogue10collective6detail29Sm90TmaWarpSpecializedAdapterINS1C_15DefaultEpilogueIaSI_SI_NS1B_6thread17LinearCombinationIaLi1EiiLNS1G_9ScaleType4KindE0ELNS_15FloatRoundStyleE2EaEENS1_15EpilogueDefaultEEEEEvvEEEEvNT_6ParamsE)
	.align		4
        /*000c*/ 	.word	index@(__assertfail)
	.align		4
        /*0010*/ 	.word	0x00000000
	.align		4
        /*0014*/ 	.word	0xfffffffe
	.align		4
        /*0018*/ 	.word	0x00000000
	.align		4
        /*001c*/ 	.word	0xfffffffd
	.align		4
        /*0020*/ 	.word	0x00000000
	.align		4
        /*0024*/ 	.word	0xfffffffc


//--------------------- .nv.constant4             --------------------------
	.section	.nv.constant4,"a",@progbits
	.align	8
	.align		8
.nv.constant4:
        /*0000*/ 	.dword	__assertfail
	.align		8
        /*0008*/ 	.dword	__unnamed_1
	.align		8
        /*0010*/ 	.dword	_ZN40_INTERNAL_a3d07ebb_4_k_cu_cbedb3d2_287434cuda3std3__45__cpo5beginE
	.align		8
        /*0018*/ 	.dword	_ZN40_INTERNAL_a3d07ebb_4_k_cu_cbedb3d2_287434cuda3std3__45__cpo3endE
	.align		8
        /*0020*/ 	.dword	_ZN40_INTERNAL_a3d07ebb_4_k_cu_cbedb3d2_287434cuda3std3__45__cpo6cbeginE
	.align		8
        /*0028*/ 	.dword	_ZN40_INTERNAL_a3d07ebb_4_k_cu_cbedb3d2_287434cuda3std3__45__cpo4cendE
	.align		8
        /*0030*/ 	.dword	_ZN40_INTERNAL_a3d07ebb_4_k_cu_cbedb3d2_287434cuda3std3__442_GLOBAL__N__a3d07ebb_4_k_cu_cbedb3d2_287436ignoreE
	.align		8
        /*0038*/ 	.dword	_ZN40_INTERNAL_a3d07ebb_4_k_cu_cbedb3d2_287434cuda3std3__419piecewise_constructE
	.align		8
        /*0040*/ 	.dword	_ZN40_INTERNAL_a3d07ebb_4_k_cu_cbedb3d2_287434cuda3std3__48in_placeE
	.align		8
        /*0048*/ 	.dword	_ZN40_INTERNAL_a3d07ebb_4_k_cu_cbedb3d2_287434cuda3std6ranges3__45__cpo4swapE
	.align		8
        /*0050*/ 	.dword	_ZN40_INTERNAL_a3d07ebb_4_k_cu_cbedb3d2_287434cuda3std6ranges3__45__cpo9iter_moveE
	.align		8
        /*0058*/ 	.dword	_ZN40_INTERNAL_a3d07ebb_4_k_cu_cbedb3d2_287434cute7productE
	.align		8
        /*0060*/ 	.dword	_ZN40_INTERNAL_a3d07ebb_4_k_cu_cbedb3d2_287434cute1_E
	.align		8
        /*0068*/ 	.dword	$str$22
	.align		8
        /*0070*/ 	.dword	$str$23


//--------------------- .text._ZN7cutlass13device_kernelINS_4gemm6kernel13GemmUniversalIN4cute5tupleIJiiiiEEENS1_10collective13CollectiveMmaINS1_34MainloopSm90TmaGmmaWarpSpecializedILi9ENS5_IJNS4_1CILi1EEESB_SB_EEENS1_35KernelTmaWarpSpecializedCooperativeEEENS5_IJNSA_ILi128EEENSA_ILi64EEESF_EEEaNS5_IJlSB_lEEEaSI_NS4_8TiledMMAINS4_8MMA_AtomIJNS4_4SM904GMMA26MMA_64x64x32_S32S8S8_SS_TNEEEENS4_6LayoutINS5_IJNSA_ILi2EEESB_SB_EEENS5_IJSB_NSA_ILi0EEESS_EEEEENS5_IJNS4_10UnderscoreESV_SV_EEEEENS4_13SM90_TMA_LOADENS4_14ComposedLayoutINS4_7SwizzleILi3ELi4ELi3EEENS4_18smem_ptr_flag_bitsILi8EEENSP_INS5_IJNSA_ILi8EEESF_EEENS5_IJSF_SB_EEEEEEEvNS4_8identityESY_S18_vS19_EENS_8epilogue10collective6detail29Sm90TmaWarpSpecializedAdapterINS1C_15DefaultEpilogueIaSI_SI_NS1B_6thread17LinearCombinationIaLi1EiiLNS1G_9ScaleType4KindE0ELNS_15FloatRoundStyleE2EaEENS1_15EpilogueDefaultEEEEEvvEEEEvNT_6ParamsE --------------------------
	.section	.text._ZN7cutlass13device_kernelINS_4gemm6kernel13GemmUniversalIN4cute5tupleIJiiiiEEENS1_10collective13CollectiveMmaINS1_34MainloopSm90TmaGmmaWarpSpecializedILi9ENS5_IJNS4_1CILi1EEESB_SB_EEENS1_35KernelTmaWarpSpecializedCooperativeEEENS5_IJNSA_ILi128EEENSA_ILi64EEESF_EEEaNS5_IJlSB_lEEEaSI_NS4_8TiledMMAINS4_8MMA_AtomIJNS4_4SM904GMMA26MMA_64x64x32_S32S8S8_SS_TNEEEENS4_6LayoutINS5_IJNSA_ILi2EEESB_SB_EEENS5_IJSB_NSA_ILi0EEESS_EEEEENS5_IJNS4_10UnderscoreESV_SV_EEEEENS4_13SM90_TMA_LOADENS4_14ComposedLayoutINS4_7SwizzleILi3ELi4ELi3EEENS4_18smem_ptr_flag_bitsILi8EEENSP_INS5_IJNSA_ILi8EEESF_EEENS5_IJSF_SB_EEEEEEEvNS4_8identityESY_S18_vS19_EENS_8epilogue10collective6detail29Sm90TmaWarpSpecializedAdapterINS1C_15DefaultEpilogueIaSI_SI_NS1B_6thread17LinearCombinationIaLi1EiiLNS1G_9ScaleType4KindE0ELNS_15FloatRoundStyleE2EaEENS1_15EpilogueDefaultEEEEEvvEEEEvNT_6ParamsE,"ax",@progbits
	.align	128
.text._ZN7cutlass13device_kernelINS_4gemm6kernel13GemmUniversalIN4cute5tupleIJiiiiEEENS1_10collective13CollectiveMmaINS1_34MainloopSm90TmaGmmaWarpSpecializedILi9ENS5_IJNS4_1CILi1EEESB_SB_EEENS1_35KernelTmaWarpSpecializedCooperativeEEENS5_IJNSA_ILi128EEENSA_ILi64EEESF_EEEaNS5_IJlSB_lEEEaSI_NS4_8TiledMMAINS4_8MMA_AtomIJNS4_4SM904GMMA26MMA_64x64x32_S32S8S8_SS_TNEEEENS4_6LayoutINS5_IJNSA_ILi2EEESB_SB_EEENS5_IJSB_NSA_ILi0EEESS_EEEEENS5_IJNS4_10UnderscoreESV_SV_EEEEENS4_13SM90_TMA_LOADENS4_14ComposedLayoutINS4_7SwizzleILi3ELi4ELi3EEENS4_18smem_ptr_flag_bitsILi8EEENSP_INS5_IJNSA_ILi8EEESF_EEENS5_IJSF_SB_EEEEEEEvNS4_8identityESY_S18_vS19_EENS_8epilogue10collective6detail29Sm90TmaWarpSpecializedAdapterINS1C_15DefaultEpilogueIaSI_SI_NS1B_6thread17LinearCombinationIaLi1EiiLNS1G_9ScaleType4KindE0ELNS_15FloatRoundStyleE2EaEENS1_15EpilogueDefaultEEEEEvvEEEEvNT_6ParamsE:
        .type           _ZN7cutlass13device_kernelINS_4gemm6kernel13GemmUniversalIN4cute5tupleIJiiiiEEENS1_10collective13CollectiveMmaINS1_34MainloopSm90TmaGmmaWarpSpecializedILi9ENS5_IJNS4_1CILi1EEESB_SB_EEENS1_35KernelTmaWarpSpecializedCooperativeEEENS5_IJNSA_ILi128EEENSA_ILi64EEESF_EEEaNS5_IJlSB_lEEEaSI_NS4_8TiledMMAINS4_8MMA_AtomIJNS4_4SM904GMMA26MMA_64x64x32_S32S8S8_SS_TNEEEENS4_6LayoutINS5_IJNSA_ILi2EEESB_SB_EEENS5_IJSB_NSA_ILi0EEESS_EEEEENS5_IJNS4_10UnderscoreESV_SV_EEEEENS4_13SM90_TMA_LOADENS4_14ComposedLayoutINS4_7SwizzleILi3ELi4ELi3EEENS4_18smem_ptr_flag_bitsILi8EEENSP_INS5_IJNSA_ILi8EEESF_EEENS5_IJSF_SB_EEEEEEEvNS4_8identityESY_S18_vS19_EENS_8epilogue10collective6detail29Sm90TmaWarpSpecializedAdapterINS1C_15DefaultEpilogueIaSI_SI_NS1B_6thread17LinearCombinationIaLi1EiiLNS1G_9ScaleType4KindE0ELNS_15FloatRoundStyleE2EaEENS1_15EpilogueDefaultEEEEEvvEEEEvNT_6ParamsE,@function
        .size           _ZN7cutlass13device_kernelINS_4gemm6kernel13GemmUniversalIN4cute5tupleIJiiiiEEENS1_10collective13CollectiveMmaINS1_34MainloopSm90TmaGmmaWarpSpecializedILi9ENS5_IJNS4_1CILi1EEESB_SB_EEENS1_35KernelTmaWarpSpecializedCooperativeEEENS5_IJNSA_ILi128EEENSA_ILi64EEESF_EEEaNS5_IJlSB_lEEEaSI_NS4_8TiledMMAINS4_8MMA_AtomIJNS4_4SM904GMMA26MMA_64x64x32_S32S8S8_SS_TNEEEENS4_6LayoutINS5_IJNSA_ILi2EEESB_SB_EEENS5_IJSB_NSA_ILi0EEESS_EEEEENS5_IJNS4_10UnderscoreESV_SV_EEEEENS4_13SM90_TMA_LOADENS4_14ComposedLayoutINS4_7SwizzleILi3ELi4ELi3EEENS4_18smem_ptr_flag_bitsILi8EEENSP_INS5_IJNSA_ILi8EEESF_EEENS5_IJSF_SB_EEEEEEEvNS4_8identityESY_S18_vS19_EENS_8epilogue10collective6detail29Sm90TmaWarpSpecializedAdapterINS1C_15DefaultEpilogueIaSI_SI_NS1B_6thread17LinearCombinationIaLi1EiiLNS1G_9ScaleType4KindE0ELNS_15FloatRoundStyleE2EaEENS1_15EpilogueDefaultEEEEEvvEEEEvNT_6ParamsE,(.L_x_145 - _ZN7cutlass13device_kernelINS_4gemm6kernel13GemmUniversalIN4cute5tupleIJiiiiEEENS1_10collective13CollectiveMmaINS1_34MainloopSm90TmaGmmaWarpSpecializedILi9ENS5_IJNS4_1CILi1EEESB_SB_EEENS1_35KernelTmaWarpSpecializedCooperativeEEENS5_IJNSA_ILi128EEENSA_ILi64EEESF_EEEaNS5_IJlSB_lEEEaSI_NS4_8TiledMMAINS4_8MMA_AtomIJNS4_4SM904GMMA26MMA_64x64x32_S32S8S8_SS_TNEEEENS4_6LayoutINS5_IJNSA_ILi2EEESB_SB_EEENS5_IJSB_NSA_ILi0EEESS_EEEEENS5_IJNS4_10UnderscoreESV_SV_EEEEENS4_13SM90_TMA_LOADENS4_14ComposedLayoutINS4_7SwizzleILi3ELi4ELi3EEENS4_18smem_ptr_flag_bitsILi8EEENSP_INS5_IJNSA_ILi8EEESF_EEENS5_IJSF_SB_EEEEEEEvNS4_8identityESY_S18_vS19_EENS_8epilogue10collective6detail29Sm90TmaWarpSpecializedAdapterINS1C_15DefaultEpilogueIaSI_SI_NS1B_6thread17LinearCombinationIaLi1EiiLNS1G_9ScaleType4KindE0ELNS_15FloatRoundStyleE2EaEENS1_15EpilogueDefaultEEEEEvvEEEEvNT_6ParamsE)
        .other          _ZN7cutlass13device_kernelINS_4gemm6kernel13GemmUniversalIN4cute5tupleIJiiiiEEENS1_10collective13CollectiveMmaINS1_34MainloopSm90TmaGmmaWarpSpecializedILi9ENS5_IJNS4_1CILi1EEESB_SB_EEENS1_35KernelTmaWarpSpecializedCooperativeEEENS5_IJNSA_ILi128EEENSA_ILi64EEESF_EEEaNS5_IJlSB_lEEEaSI_NS4_8TiledMMAINS4_8MMA_AtomIJNS4_4SM904GMMA26MMA_64x64x32_S32S8S8_SS_TNEEEENS4_6LayoutINS5_IJNSA_ILi2EEESB_SB_EEENS5_IJSB_NSA_ILi0EEESS_EEEEENS5_IJNS4_10UnderscoreESV_SV_EEEEENS4_13SM90_TMA_LOADENS4_14ComposedLayoutINS4_7SwizzleILi3ELi4ELi3EEENS4_18smem_ptr_flag_bitsILi8EEENSP_INS5_IJNSA_ILi8EEESF_EEENS5_IJSF_SB_EEEEEEEvNS4_8identityESY_S18_vS19_EENS_8epilogue10collective6detail29Sm90TmaWarpSpecializedAdapterINS1C_15DefaultEpilogueIaSI_SI_NS1B_6thread17LinearCombinationIaLi1EiiLNS1G_9ScaleType4KindE0ELNS_15FloatRoundStyleE2EaEENS1_15EpilogueDefaultEEEEEvvEEEEvNT_6ParamsE,@"STO_CUDA_ENTRY STV_DEFAULT"
_ZN7cutlass13device_kernelINS_4gemm6kernel13GemmUniversalIN4cute5tupleIJiiiiEEENS1_10collective13CollectiveMmaINS1_34MainloopSm90TmaGmmaWarpSpecializedILi9ENS5_IJNS4_1CILi1EEESB_SB_EEENS1_35KernelTmaWarpSpecializedCooperativeEEENS5_IJNSA_ILi128EEENSA_ILi64EEESF_EEEaNS5_IJlSB_lEEEaSI_NS4_8TiledMMAINS4_8MMA_AtomIJNS4_4SM904GMMA26MMA_64x64x32_S32S8S8_SS_TNEEEENS4_6LayoutINS5_IJNSA_ILi2EEESB_SB_EEENS5_IJSB_NSA_ILi0EEESS_EEEEENS5_IJNS4_10UnderscoreESV_SV_EEEEENS4_13SM90_TMA_LOADENS4_14ComposedLayoutINS4_7SwizzleILi3ELi4ELi3EEENS4_18smem_ptr_flag_bitsILi8EEENSP_INS5_IJNSA_ILi8EEESF_EEENS5_IJSF_SB_EEEEEEEvNS4_8identityESY_S18_vS19_EENS_8epilogue10collective6detail29Sm90TmaWarpSpecializedAdapterINS1C_15DefaultEpilogueIaSI_SI_NS1B_6thread17LinearCombinationIaLi1EiiLNS1G_9ScaleType4KindE0ELNS_15FloatRoundStyleE2EaEENS1_15EpilogueDefaultEEEEEvvEEEEvNT_6ParamsE:
[----:B------:R-:W0:Y:S01]  /*0000*/  LDC R1, c[0x0][0x28] ;  /* 0x00000a00ff017b82 */ /* 0x000e220000000800 */
[----:B------:R-:W1:Y:S01]  /*0010*/  S2R R18, SR_TID.X ;  /* 0x0000000000127919 */ /* 0x000e620000002100 */
[----:B------:R-:W-:Y:S01]  /*0020*/  ELECT P0, URZ, PT ;  /* 0x00000000003f782f */ /* 0x000fe20003800000 */
[----:B------:R-:W-:Y:S01]  /*0030*/  BSSY B0, `(.L_x_0) ;  /* 0x000000f000007945 */ /* 0x000fe20003800000 */
[--C-:B-1----:R-:W-:Y:S02]  /*0040*/  SHF.R.U32.HI R0, RZ, 0x5, R18.reuse ;  /* 0x00000005ff007819 */ /* 0x102fe40000011612 */
[----:B------:R-:W-:-:S03]  /*0050*/  SHF.R.U32.HI R2, RZ, 0x7, R18 ;  /* 0x00000007ff027819 */ /* 0x000fc60000011612 */
[----:B------:R-:W1:Y:S04]  /*0060*/  SHFL.IDX PT, R5, R0, RZ, 0x1f ;  /* 0x00001fff00057589 */ /* 0x000e6800000e0000 */
[----:B------:R2:W3:Y:S01]  /*0070*/  SHFL.IDX PT, R8, R2, RZ, 0x1f ;  /* 0x00001fff02087589 */ /* 0x0004e200000e0000 */
[----:B-1----:R-:W-:-:S13]  /*0080*/  ISETP.NE.OR P0, PT, R5, RZ, !P0 ;  /* 0x000000ff0500720c */ /* 0x002fda0004705670 */
[----:B0-23--:R-:W-:Y:S05]  /*0090*/  @P0 BRA `(.L_x_1) ;  /* 0x0000000000200947 */ /* 0x00dfea0003800000 */
[----:B------:R-:W-:Y:S02]  /*00a0*/  ULDC.64 UR4, c[0x0][0x198] ;  /* 0x0000660000047ab9 */ /* 0x000fe40000000a00 */
[----:B------:R-:W-:Y:S02]  /*00b0*/  UIADD3 UR6, UP0, UR4, 0xf0, URZ ;  /* 0x000000f004067890 */ /* 0x000fe4000ff1e03f */
[----:B------:R-:W-:Y:S02]  /*00c0*/  UIADD3 UR4, UP1, UR4, 0x1f0, URZ ;  /* 0x000001f004047890 */ /* 0x000fe4000ff3e03f */
[----:B------:R-:W-:Y:S02]  /*00d0*/  UIADD3.X UR7, URZ, UR5, URZ, UP0, !UPT ;  /* 0x000000053f077290 */ /* 0x000fe400087fe43f */
[----:B------:R-:W-:-:S07]  /*00e0*/  UIADD3.X UR5, URZ, UR5, URZ, UP1, !UPT ;  /* 0x000000053f057290 */ /* 0x000fce0008ffe43f */
[----:B------:R0:W-:Y:S02]  /*00f0*/  UTMACCTL.PF [UR6] ;  /* 0x00000000060079b9 */ /* 0x0001e40008040000 */
[----:B------:R0:W-:Y:S02]  /*0100*/  UTMACCTL.PF [UR4] ;  /* 0x00000000040079b9 */ /* 0x0001e40008040000 */
[----:B0-----:R-:W-:Y:S01]  /*0110*/  NOP ;  /* 0x0000000000007918 */ /* 0x001fe20000000000 */
.L_x_1:
[----:B------:R-:W-:Y:S05]  /*0120*/  BSYNC B0 ;  /* 0x0000000000007941 */ /* 0x000fea0003800000 */
.L_x_0:
[----:B------:R-:W0:Y:S02]  /*0130*/  SHFL.IDX PT, R2, R0, RZ, 0x1f ;  /* 0x00001fff00027589 */ /* 0x000e2400000e0000 */
[----:B0-----:R-:W-:-:S13]  /*0140*/  ISETP.NE.AND P0, PT, R2, RZ, PT ;  /* 0x000000ff0200720c */ /* 0x001fda0003f05270 */
[----:B------:R-:W-:Y:S05]  /*0150*/  @P0 BRA `(.L_x_2) ;  /* 0x00000000008c0947 */ /* 0x000fea0003800000 */
[----:B------:R-:W-:Y:S01]  /*0160*/  ELECT P0, URZ, PT ;  /* 0x00000000003f782f */ /* 0x000fe20003800000 */
[----:B------:R-:W-:-:S12]  /*0170*/  BSSY B0, `(.L_x_2) ;  /* 0x0000021000007945 */ /* 0x000fd80003800000 */
[----:B------:R-:W-:Y:S05]  /*0180*/  @!P0 BRA `(.L_x_3) ;  /* 0x00000000007c8947 */ /* 0x000fea0003800000 */
[----:B------:R-:W0:Y:S01]  /*0190*/  S2UR UR8, SR_CgaCtaId ;  /* 0x00000000000879c3 */ /* 0x000e220000008800 */
[----:B------:R-:W-:Y:S01]  /*01a0*/  UMOV UR4, 0x400 ;  /* 0x0000040000047882 */ /* 0x000fe20000000000 */
[----:B------:R-:W-:Y:S01]  /*01b0*/  UMOV UR5, 0x1 ;  /* 0x0000000100057882 */ /* 0x000fe20000000000 */
[----:B------:R-:W-:Y:S02]  /*01c0*/  UMOV UR6, 0x100 ;  /* 0x0000010000067882 */ /* 0x000fe40000000000 */
[----:B------:R-:W-:-:S04]  /*01d0*/  UIADD3 UR6, -UR6, 0x100000, URZ ;  /* 0x0010000006067890 */ /* 0x000fc8000fffe13f */
[----:B------:R-:W-:Y:S02]  /*01e0*/  USHF.L.U32 UR7, UR6, 0xb, URZ ;  /* 0x0000000b06077899 */ /* 0x000fe4000800063f */
[----:B------:R-:W-:Y:S02]  /*01f0*/  USHF.L.U32 UR6, UR6, 0x1, URZ ;  /* 0x0000000106067899 */ /* 0x000fe4000800063f */
[----:B0-----:R-:W-:Y:S02]  /*0200*/  ULEA UR8, UR8, UR4, 0x18 ;  /* 0x0000000408087291 */ /* 0x001fe4000f8ec03f */
[----:B------:R-:W-:-:S04]  /*0210*/  UIADD3 UR4, -UR5, 0x100000, URZ ;  /* 0x0010000005047890 */ /* 0x000fc8000fffe13f */
[----:B------:R-:W-:Y:S02]  /*0220*/  USHF.L.U32 UR5, UR4, 0xb, URZ ;  /* 0x0000000b04057899 */ /* 0x000fe4000800063f */
[----:B------:R-:W-:Y:S01]  /*0230*/  USHF.L.U32 UR4, UR4, 0x1, URZ ;  /* 0x0000000104047899 */ /* 0x000fe2000800063f */
[----:B------:R-:W0:Y:S11]  /*0240*/  FENCE.VIEW.ASYNC.S ;  /* 0x00000000000073c6 */ /* 0x000e360000000000 */
[----:B0-----:R0:W1:Y:S01]  /*0250*/  SYNCS.EXCH.64 URZ, [UR8], UR4 ;  /* 0x00000004083f75b2 */ /* 0x0010620008000100 */
[----:B------:R0:W2:Y:S01]  /*0260*/  SYNCS.EXCH.64 URZ, [UR8+0x48], UR6 ;  /* 0x00004806083f75b2 */ /* 0x0000a20008000100 */
[----:B------:R0:W3:Y:S01]  /*0270*/  SYNCS.EXCH.64 URZ, [UR8+0x8], UR4 ;  /* 0x00000804083f75b2 */ /* 0x0000e20008000100 */
[----:B------:R0:W4:Y:S01]  /*0280*/  SYNCS.EXCH.64 URZ, [UR8+0x50], UR6 ;  /* 0x00005006083f75b2 */ /* 0x0001220008000100 */
[----:B------:R0:W0:Y:S01]  /*0290*/  SYNCS.EXCH.64 URZ, [UR8+0x10], UR4 ;  /* 0x00001004083f75b2 */ /* 0x0000220008000100 */
        /* <DEDUP_REMOVED lines=13> */
[----:B------:R-:W-:Y:S01]  /*0370*/  NOP ;  /* 0x0000000000007918 */ /* 0x000fe20000000000 */
.L_x_3:
[----:B0-----:R-:W-:Y:S05]  /*0380*/  BSYNC B0 ;  /* 0x0000000000007941 */ /* 0x001fea0003800000 */
.L_x_2:
[----:B------:R-:W0:Y:S01]  /*0390*/  SHFL.IDX PT, R0, R0, RZ, 0x1f ;  /* 0x00001fff00007589 */ /* 0x000e2200000e0000 */
[----:B------:R-:W-:Y:S01]  /*03a0*/  ELECT P0, URZ, PT ;  /* 0x00000000003f782f */ /* 0x000fe20003800000 */
[----:B------:R-:W5:Y:S01]  /*03b0*/  LDC R2, c[0x0][0x65c] ;  /* 0x00019700ff027b82 */ /* 0x000f620000000800 */
[----:B------:R-:W-:Y:S01]  /*03c0*/  SHF.R.S32.HI R6, RZ, 0x1f, R5 ;  /* 0x0000001fff067819 */ /* 0x000fe20000011405 */
[----:B------:R-:W1:Y:S01]  /*03d0*/  S2R R3, SR_CTAID.Y ;  /* 0x0000000000037919 */ /* 0x000e620000002600 */
[----:B------:R-:W-:Y:S01]  /*03e0*/  UMOV UR4, 0x20 ;  /* 0x0000002000047882 */ /* 0x000fe20000000000 */
[----:B------:R-:W-:Y:S01]  /*03f0*/  ISETP.NE.AND P2, PT, R8, RZ, PT ;  /* 0x000000ff0800720c */ /* 0x000fe20003f45270 */
[----:B------:R-:W-:Y:S01]  /*0400*/  NOP ;  /* 0x0000000000007918 */ /* 0x000fe20000000000 */
[----:B------:R-:W2:Y:S01]  /*0410*/  S2R R4, SR_CTAID.X ;  /* 0x0000000000047919 */ /* 0x000ea20000002500 */
[----:B------:R-:W-:Y:S01]  /*0420*/  LEA.HI R6, R6, R5, RZ, 0x2 ;  /* 0x0000000506067211 */ /* 0x000fe200078f10ff */
[----:B------:R-:W-:Y:S01]  /*0430*/  NOP ;  /* 0x0000000000007918 */ /* 0x000fe20000000000 */
[----:B0-----:R-:W-:-:S02]  /*0440*/  ISETP.NE.OR P0, PT, R0, RZ, !P0 ;  /* 0x000000ff0000720c */ /* 0x001fc40004705670 */
[----:B-----5:R-:W-:-:S04]  /*0450*/  ISETP.NE.AND P3, PT, R2, 0x1, PT ;  /* 0x000000010200780c */ /* 0x020fc80003f65270 */
[----:B------:R-:W-:Y:S02]  /*0460*/  P2R R0, PR, RZ, 0x8 ;  /* 0x00000008ff007803 */ /* 0x000fe40000000000 */
[----:B------:R-:W-:-:S05]  /*0470*/  LOP3.LUT R0, R6, 0xfffffffc, RZ, 0xc0, !PT ;  /* 0xfffffffc06007812 */ /* 0x000fca00078ec0ff */
[----:B------:R-:W-:Y:S01]  /*0480*/  VOTEU.ALL UP0, P0 ;  /* 0x00000000003f7886 */ /* 0x000fe20000000000 */
[----:B------:R-:W-:Y:S01]  /*0490*/  IMAD.IADD R0, R5, 0x1, -R0 ;  /* 0x0000000105007824 */ /* 0x000fe200078e0a00 */
[----:B------:R-:W2:Y:S01]  /*04a0*/  @P3 LDC R17, c[0x0][0x10] ;  /* 0x00000400ff113b82 */ /* 0x000ea20000000800 */
[----:B------:R-:W-:Y:S01]  /*04b0*/  VOTEU.ALL UP1, P0 ;  /* 0x00000000003f7886 */ /* 0x000fe20000020000 */
[----:B-1----:R-:W-:Y:S01]  /*04c0*/  @P3 IMAD.MOV.U32 R6, RZ, RZ, R3 ;  /* 0x000000ffff063224 */ /* 0x002fe200078e0003 */
[----:B------:R-:W-:Y:S01]  /*04d0*/  @!UP0 UMOV UR6, 0x400 ;  /* 0x0000040000068882 */ /* 0x000fe20000000000 */
[----:B------:R-:W-:-:S04]  /*04e0*/  @!UP0 UIADD3 UR4, -UR4, 0x100000, URZ ;  /* 0x0010000004048890 */ /* 0x000fc8000fffe13f */
[----:B------:R-:W-:Y:S02]  /*04f0*/  @!UP0 USHF.L.U32 UR5, UR4, 0xb, URZ ;  /* 0x0000000b04058899 */ /* 0x000fe4000800063f */
[----:B------:R-:W-:Y:S01]  /*0500*/  @!UP0 USHF.L.U32 UR4, UR4, 0x1, URZ ;  /* 0x0000000104048899 */ /* 0x000fe2000800063f */
[----:B------:R-:W-:Y:S02]  /*0510*/  @P3 IMAD.MOV.U32 R7, RZ, RZ, RZ ;  /* 0x000000ffff073224 */ /* 0x000fe400078e00ff */
[----:B------:R-:W-:Y:S01]  /*0520*/  IMAD.MOV.U32 R5, RZ, RZ, RZ ;  /* 0x000000ffff057224 */ /* 0x000fe200078e00ff */
[----:B------:R-:W0:Y:S01]  /*0530*/  @!UP0 S2UR UR7, SR_CgaCtaId ;  /* 0x00000000000789c3 */ /* 0x000e220000008800 */
[----:B------:R-:W-:-:S07]  /*0540*/  @P3 IMAD.MOV.U32 R11, RZ, RZ, RZ ;  /* 0x000000ffff0b3224 */ /* 0x000fce00078e00ff */
[----:B------:R-:W1:Y:S01]  /*0550*/  @!P3 LDC R9, c[0x0][0xc] ;  /* 0x00000300ff09bb82 */ /* 0x000e620000000800 */
[----:B--2---:R-:W-:-:S04]  /*0560*/  @P3 IMAD.WIDE.U32 R16, R4, R17, R6 ;  /* 0x0000001104103225 */ /* 0x004fc800078e0006 */
[----:B------:R-:W-:Y:S01]  /*0570*/  @P3 IMAD.IADD R17, R17, 0x1, R11 ;  /* 0x0000000111113824 */ /* 0x000fe200078e020b */
[----:B0-----:R-:W-:Y:S01]  /*0580*/  @!UP0 ULEA UR6, UR7, UR6, 0x18 ;  /* 0x0000000607068291 */ /* 0x001fe2000f8ec03f */
[----:B------:R-:W-:Y:S01]  /*0590*/  VOTEU.ALL UP0, P0 ;  /* 0x00000000003f7886 */ /* 0x000fe20000000000 */
[----:B------:R-:W-:-:S04]  /*05a0*/  ISETP.NE.AND P0, PT, R0, 0x3, PT ;  /* 0x000000030000780c */ /* 0x000fc80003f05270 */
[----:B------:R-:W-:Y:S01]  /*05b0*/  ISETP.EQ.OR P0, PT, R0, RZ, !P0 ;  /* 0x000000ff0000720c */ /* 0x000fe20004702670 */
[----:B-1----:R-:W-:-:S03]  /*05c0*/  @!P3 IMAD.WIDE.U32 R6, R9, R3, R4 ;  /* 0x000000030906b225 */ /* 0x002fc600078e0004 */
[C---:B------:R-:W-:Y:S01]  /*05d0*/  ISETP.EQ.AND P0, PT, R8.reuse, RZ, P0 ;  /* 0x000000ff0800720c */ /* 0x040fe20000702270 */
[----:B------:R-:W-:Y:S01]  /*05e0*/  VIADD R8, R8, 0xffffffff ;  /* 0xffffffff08087836 */ /* 0x000fe20000000000 */
[----:B------:R-:W0:Y:S02]  /*05f0*/  FENCE.VIEW.ASYNC.S ;  /* 0x00000000000073c6 */ /* 0x000e240000000000 */
[----:B0-----:R0:W3:Y:S01]  /*0600*/  @!UP0 SYNCS.EXCH.64 URZ, [UR6+0xa0], UR4 ;  /* 0x0000a004063f85b2 */ /* 0x0010e20008000100 */
[----:B------:R-:W-:Y:S01]  /*0610*/  @!P3 IMAD.MOV.U32 R16, RZ, RZ, R6 ;  /* 0x000000ffff10b224 */ /* 0x000fe200078e0006 */
[----:B------:R-:W-:Y:S01]  /*0620*/  SEL R19, RZ, 0x1, !P0 ;  /* 0x00000001ff137807 */ /* 0x000fe20004000000 */
[----:B------:R-:W-:Y:S01]  /*0630*/  @!P3 IMAD.MOV.U32 R17, RZ, RZ, R7 ;  /* 0x000000ffff11b224 */ /* 0x000fe200078e0007 */
[----:B------:R-:W-:-:S04]  /*0640*/  ISETP.GE.U32.AND P1, PT, R8, 0x2, PT ;  /* 0x000000020800780c */ /* 0x000fc80003f26070 */
[----:B------:R-:W-:Y:S01]  /*0650*/  SEL R19, R19, 0x2, P1 ;  /* 0x0000000213137807 */ /* 0x000fe20000800000 */
[----:B------:R0:W3:Y:S01]  /*0660*/  @!UP1 SYNCS.EXCH.64 URZ, [UR6+0xa8], UR4 ;  /* 0x0000a804063f95b2 */ /* 0x0000e20008000100 */
[----:B------:R-:W-:Y:S01]  /*0670*/  NOP ;  /* 0x0000000000007918 */ /* 0x000fe20000000000 */
[----:B---34-:R-:W-:Y:S06]  /*0680*/  BAR.SYNC.DEFER_BLOCKING 0x0 ;  /* 0x0000000000007b1d */ /* 0x018fec0000010000 */
[----:B------:R-:W-:Y:S05]  /*0690*/  @!P2 BRA `(.L_x_4) ;  /* 0x00000038009ca947 */ /* 0x000fea0003800000 */
[----:B------:R-:W-:-:S13]  /*06a0*/  ISETP.GT.U32.AND P0, PT, R8, 0x1, PT ;  /* 0x000000010800780c */ /* 0x000fda0003f04070 */
[----:B0-----:R-:W-:Y:S05]  /*06b0*/  @P0 EXIT ;  /* 0x000000000000094d */ /* 0x001fea0003800000 */
[----:B------:R-:W-:Y:S01]  /*06c0*/  ULDC.64 UR4, c[0x0][0x650] ;  /* 0x0001940000047ab9 */ /* 0x000fe20000000a00 */
[----:B------:R-:W-:Y:S01]  /*06d0*/  PRMT R0, RZ, 0x7610, R0 ;  /* 0x00007610ff007816 */ /* 0x000fe20000000000 */
[----:B------:R-:W-:Y:S01]  /*06e0*/  IMAD.MOV.U32 R57, RZ, RZ, -0x1 ;  /* 0xffffffffff397424 */ /* 0x000fe200078e00ff */
[----:B------:R-:W-:Y:S01]  /*06f0*/  ISETP.GE.U32.AND P0, PT, R16, UR4, PT ;  /* 0x0000000410007c0c */ /* 0x000fe2000bf06070 */
[----:B------:R-:W-:Y:S02]  /*0700*/  IMAD.MOV.U32 R58, RZ, RZ, -0x1 ;  /* 0xffffffffff3a7424 */ /* 0x000fe400078e00ff */
[----:B------:R-:W-:Y:S01]  /*0710*/  IMAD.MOV.U32 R59, RZ, RZ, -0x1 ;  /* 0xffffffffff3b7424 */ /* 0x000fe200078e00ff */
[----:B------:R-:W-:-:S13]  /*0720*/  ISETP.GE.U32.AND.EX P0, PT, R17, UR5, PT, P0 ;  /* 0x0000000511007c0c */ /* 0x000fda000bf06100 */
[----:B------:R-:W-:Y:S05]  /*0730*/  @P0 BRA `(.L_x_5) ;  /* 0x0000000400540947 */ /* 0x000fea0003800000 */
[----:B------:R-:W0:Y:S01]  /*0740*/  LDC.64 R14, c[0x0][0x628] ;  /* 0x00018a00ff0e7b82 */ /* 0x000e220000000a00 */
[----:B------:R-:W-:Y:S02]  /*0750*/  IMAD.MOV.U32 R6, RZ, RZ, R16 ;  /* 0x000000ffff067224 */ /* 0x000fe400078e0010 */
[----:B------:R-:W-:-:S05]  /*0760*/  IMAD.MOV.U32 R7, RZ, RZ, R17 ;  /* 0x000000ffff077224 */ /* 0x000fca00078e0011 */
[----:B------:R-:W1:Y:S08]  /*0770*/  LDC R0, c[0x0][0x630] ;  /* 0x00018c00ff007b82 */ /* 0x000e700000000800 */
[----:B------:R-:W2:Y:S01]  /*0780*/  LDC.64 R20, c[0x0][0x620] ;  /* 0x00018800ff147b82 */ /* 0x000ea20000000a00 */
[----:B0-----:R-:W-:-:S04]  /*0790*/  ISETP.NE.U32.AND P0, PT, R14, RZ, PT ;  /* 0x000000ff0e00720c */ /* 0x001fc80003f05070 */
[----:B------:R-:W-:-:S13]  /*07a0*/  ISETP.NE.AND.EX P0, PT, R15, RZ, PT, P0 ;  /* 0x000000ff0f00720c */ /* 0x000fda0003f05300 */
[----:B-12---:R-:W-:Y:S05]  /*07b0*/  @!P0 BRA `(.L_x_6) ;  /* 0x0000000000288947 */ /* 0x006fea0003800000 */
[----:B------:R-:W0:Y:S02]  /*07c0*/  LDC R11, c[0x0][0x634] ;  /* 0x00018d00ff0b7b82 */ /* 0x000e240000000800 */
[----:B0-----:R-:W-:-:S05]  /*07d0*/  IADD3 R11, P0, R16, R11, RZ ;  /* 0x0000000b100b7210 */ /* 0x001fca0007f1e0ff */
[----:B------:R-:W-:-:S04]  /*07e0*/  IMAD.X R13, RZ, RZ, R17, P0 ;  /* 0x000000ffff0d7224 */ /* 0x000fc800000e0611 */
[----:B------:R-:W-:-:S04]  /*07f0*/  IMAD.WIDE.U32 R6, R13, R14, RZ ;  /* 0x0000000e0d067225 */ /* 0x000fc800078e00ff */
[----:B------:R-:W-:-:S04]  /*0800*/  IMAD.WIDE.U32 R8, P0, R11, R15, R6 ;  /* 0x0000000f0b087225 */ /* 0x000fc80007800006 */
[----:B------:R-:W-:-:S04]  /*0810*/  IMAD.WIDE.U32 R6, R11, R14, RZ ;  /* 0x0000000e0b067225 */ /* 0x000fc800078e00ff */
[----:B------:R-:W-:Y:S01]  /*0820*/  IMAD.X R11, RZ, RZ, RZ, P0 ;  /* 0x000000ffff0b7224 */ /* 0x000fe200000e06ff */
[----:B------:R-:W-:Y:S01]  /*0830*/  IADD3 RZ, P0, R7, R8, RZ ;  /* 0x0000000807ff7210 */ /* 0x000fe20007f1e0ff */
[----:B------:R-:W-:-:S04]  /*0840*/  IMAD.MOV.U32 R10, RZ, RZ, R9 ;  /* 0x000000ffff0a7224 */ /* 0x000fc800078e0009 */
[----:B------:R-:W-:-:S08]  /*0850*/  IMAD.WIDE.U32.X R6, R13, R15, R10, P0 ;  /* 0x0000000f0d067225 */ /* 0x000fd000000e040a */
.L_x_6:
[-CC-:B------:R-:W-:Y:S01]  /*0860*/  SHF.R.U64 R59, R6, R0.reuse, R7.reuse ;  /* 0x00000000063b7219 */ /* 0x180fe20000001207 */
[----:B------:R-:W0:Y:S01]  /*0870*/  LDC R10, c[0x0][0x618] ;  /* 0x00018600ff0a7b82 */ /* 0x000e220000000800 */
[----:B------:R-:W-:Y:S01]  /*0880*/  SHF.R.U32.HI R5, RZ, R0, R7 ;  /* 0x00000000ff057219 */ /* 0x000fe20000011607 */
[----:B------:R-:W-:Y:S01]  /*0890*/  ULDC UR4, c[0x0][0x150] ;  /* 0x0000540000047ab9 */ /* 0x000fe20000000800 */
[----:B------:R-:W-:Y:S02]  /*08a0*/  IADD3 R9, P0, RZ, -R59, RZ ;  /* 0x8000003bff097210 */ /* 0x000fe40007f1e0ff */
[----:B------:R-:W-:-:S03]  /*08b0*/  I2FP.F32.U32 R0, R4 ;  /* 0x0000000400007245 */ /* 0x000fc60000201000 */
[----:B------:R-:W1:Y:S01]  /*08c0*/  LDC.64 R26, c[0x0][0x640] ;  /* 0x00019000ff1a7b82 */ /* 0x000e620000000a00 */
[----:B------:R-:W-:Y:S02]  /*08d0*/  IMAD.X R11, RZ, RZ, ~R5, P0 ;  /* 0x000000ffff0b7224 */ /* 0x000fe400000e0e05 */
[----:B------:R-:W-:Y:S01]  /*08e0*/  FMUL R0, R0, UR4 ;  /* 0x0000000400007c20 */ /* 0x000fe20008400000 */
[----:B------:R-:W-:Y:S01]  /*08f0*/  IMAD.WIDE.U32 R6, R9, R20, R16 ;  /* 0x0000001409067225 */ /* 0x000fe200078e0010 */
[----:B------:R-:W-:-:S03]  /*0900*/  ULDC UR4, c[0x0][0x154] ;  /* 0x0000550000047ab9 */ /* 0x000fc60000000800 */
[----:B------:R-:W-:Y:S01]  /*0910*/  IMAD R8, R11, R20, RZ ;  /* 0x000000140b087224 */ /* 0x000fe200078e02ff */
[----:B------:R-:W2:Y:S01]  /*0920*/  LDC R5, c[0x0][0x144] ;  /* 0x00005100ff057b82 */ /* 0x000ea20000000800 */
[----:B------:R-:W3:Y:S02]  /*0930*/  F2I.U32.TRUNC.NTZ R0, R0 ;  /* 0x0000000000007305 */ /* 0x000ee4000020f000 */
[----:B------:R-:W-:-:S04]  /*0940*/  IMAD R9, R9, R21, R8 ;  /* 0x0000001509097224 */ /* 0x000fc800078e0208 */
[----:B------:R-:W-:Y:S01]  /*0950*/  IMAD.IADD R7, R7, 0x1, R9 ;  /* 0x0000000107077824 */ /* 0x000fe200078e0209 */
[----:B------:R-:W4:Y:S01]  /*0960*/  LDC R12, c[0x0][0x608] ;  /* 0x00018200ff0c7b82 */ /* 0x000f220000000800 */
[----:B------:R-:W-:-:S03]  /*0970*/  IMAD.MOV.U32 R9, RZ, RZ, -0x1 ;  /* 0xffffffffff097424 */ /* 0x000fc600078e00ff */
[-CC-:B0-----:R-:W-:Y:S02]  /*0980*/  SHF.R.U64 R20, R6, R10.reuse, R7.reuse ;  /* 0x0000000a06147219 */ /* 0x181fe40000001207 */
[----:B------:R-:W-:Y:S02]  /*0990*/  I2FP.F32.U32 R6, R3 ;  /* 0x0000000300067245 */ /* 0x000fe40000201000 */
[----:B------:R-:W0:Y:S01]  /*09a0*/  LDC R24, c[0x0][0x658] ;  /* 0x00019600ff187b82 */ /* 0x000e220000000800 */
[----:B-1----:R-:W-:Y:S01]  /*09b0*/  ISETP.NE.U32.AND P0, PT, R26, RZ, PT ;  /* 0x000000ff1a00720c */ /* 0x002fe20003f05070 */
[----:B---3--:R-:W-:Y:S01]  /*09c0*/  IMAD.MOV R8, RZ, RZ, -R0 ;  /* 0x000000ffff087224 */ /* 0x008fe200078e0a00 */
[----:B------:R-:W-:Y:S01]  /*09d0*/  SHF.R.U32.HI R7, RZ, R10, R7 ;  /* 0x0000000aff077219 */ /* 0x000fe20000011607 */
[----:B------:R-:W-:Y:S01]  /*09e0*/  FMUL R6, R6, UR4 ;  /* 0x0000000406067c20 */ /* 0x000fe20008400000 */
[----:B------:R-:W-:-:S03]  /*09f0*/  ISETP.NE.AND.EX P0, PT, R27, RZ, PT, P0 ;  /* 0x000000ff1b00720c */ /* 0x000fc60003f05300 */
[----:B------:R-:W1:Y:S01]  /*0a00*/  LDC R14, c[0x0][0x148] ;  /* 0x00005200ff0e7b82 */ /* 0x000e620000000800 */
[----:B--2---:R-:W-:-:S07]  /*0a10*/  IMAD R0, R5, R8, R4 ;  /* 0x0000000805007224 */ /* 0x004fce00078e0204 */
[----:B------:R-:W2:Y:S01]  /*0a20*/  LDC R22, c[0x0][0x600] ;  /* 0x00018000ff167b82 */ /* 0x000ea20000000800 */
[-CC-:B----4-:R-:W-:Y:S02]  /*0a30*/  SHF.R.U64 R28, R20, R12.reuse, R7.reuse ;  /* 0x0000000c141c7219 */ /* 0x190fe40000001207 */
[----:B------:R-:W-:Y:S01]  /*0a40*/  SHF.R.U32.HI R5, RZ, R12, R7 ;  /* 0x0000000cff057219 */ /* 0x000fe20000011607 */
[----:B------:R-:W-:Y:S01]  /*0a50*/  IMAD.MOV.U32 R7, RZ, RZ, 0x1 ;  /* 0x00000001ff077424 */ /* 0x000fe200078e00ff */
[----:B------:R3:W4:Y:S03]  /*0a60*/  F2I.U32.TRUNC.NTZ R12, R6 ;  /* 0x00000006000c7305 */ /* 0x000726000020f000 */
[----:B------:R-:W1:Y:S01]  /*0a70*/  LDC R15, c[0x0][0x648] ;  /* 0x00019200ff0f7b82 */ /* 0x000e620000000800 */
[-C--:B0-----:R-:W-:Y:S02]  /*0a80*/  SHF.L.U32 R4, R9, R24.reuse, RZ ;  /* 0x0000001809047219 */ /* 0x081fe400000006ff */
[----:B------:R-:W-:-:S02]  /*0a90*/  SHF.R.U64 R30, R28, R24, R5 ;  /* 0x000000181c1e7219 */ /* 0x000fc40000001205 */
[----:B------:R-:W-:Y:S02]  /*0aa0*/  LOP3.LUT R11, RZ, R4, RZ, 0x33, !PT ;  /* 0x00000004ff0b7212 */ /* 0x000fe400078e33ff */
[-C--:B------:R-:W-:Y:S01]  /*0ab0*/  SHF.R.U32.HI R5, RZ, R24.reuse, R5 ;  /* 0x00000018ff057219 */ /* 0x080fe20000011605 */
[----:B------:R-:W0:Y:S01]  /*0ac0*/  LDC R21, c[0x0][0x638] ;  /* 0x00018e00ff157b82 */ /* 0x000e220000000800 */
[----:B------:R-:W-:Y:S01]  /*0ad0*/  SHF.L.U32 R10, R7, R24, RZ ;  /* 0x00000018070a7219 */ /* 0x000fe200000006ff */
[----:B------:R-:W-:-:S06]  /*0ae0*/  IMAD.MOV.U32 R4, RZ, RZ, R30 ;  /* 0x000000ffff047224 */ /* 0x000fcc00078e001e */
[----:B------:R-:W0:Y:S01]  /*0af0*/  LDC R57, c[0x0][0x610] ;  /* 0x00018400ff397b82 */ /* 0x000e220000000800 */
[----:B---34-:R-:W-:Y:S05]  /*0b00*/  @!P0 BRA `(.L_x_7) ;  /* 0x0000000000288947 */ /* 0x018fea0003800000 */
[----:B------:R-:W3:Y:S02]  /*0b10*/  LDC R9, c[0x0][0x64c] ;  /* 0x00019300ff097b82 */ /* 0x000ee40000000800 */
[----:B---3--:R-:W-:-:S05]  /*0b20*/  IADD3 R9, P0, R30, R9, RZ ;  /* 0x000000091e097210 */ /* 0x008fca0007f1e0ff */
        /* <DEDUP_REMOVED lines=8> */
.L_x_7:
[----:B-1----:R-:W-:Y:S01]  /*0bb0*/  SHF.R.U64 R4, R4, R15, R5 ;  /* 0x0000000f04047219 */ /* 0x002fe20000001205 */
[----:B--2---:R-:W-:Y:S01]  /*0bc0*/  VIADD R5, R22, 0xffffffff ;  /* 0xffffffff16057836 */ /* 0x004fe20000000000 */
[----:B------:R-:W-:Y:S01]  /*0bd0*/  LOP3.LUT R11, R28, R11, RZ, 0xc0, !PT ;  /* 0x0000000b1c0b7212 */ /* 0x000fe200078ec0ff */
[----:B------:R-:W-:Y:S02]  /*0be0*/  IMAD.MOV R12, RZ, RZ, -R12 ;  /* 0x000000ffff0c7224 */ /* 0x000fe400078e0a0c */
[----:B------:R-:W-:Y:S02]  /*0bf0*/  IMAD.MOV R6, RZ, RZ, -R4 ;  /* 0x000000ffff067224 */ /* 0x000fe400078e0a04 */
[----:B------:R-:W-:Y:S01]  /*0c00*/  IMAD R11, R10, R4, R11 ;  /* 0x000000040a0b7224 */ /* 0x000fe200078e020b */
[----:B------:R-:W-:Y:S01]  /*0c10*/  LOP3.LUT R4, R20, R5, RZ, 0xc0, !PT ;  /* 0x0000000514047212 */ /* 0x000fe200078ec0ff */
[----:B------:R-:W-:Y:S02]  /*0c20*/  @P3 IMAD R0, R14, R12, R3 ;  /* 0x0000000c0e003224 */ /* 0x000fe400078e0203 */
[----:B0-----:R-:W-:-:S02]  /*0c30*/  IMAD R3, R6, R21, R30 ;  /* 0x0000001506037224 */ /* 0x001fc400078e021e */
[----:B------:R-:W-:Y:S02]  /*0c40*/  IMAD R57, R11, R57, R0 ;  /* 0x000000390b397224 */ /* 0x000fe400078e0200 */
[----:B------:R-:W-:Y:S02]  /*0c50*/  IMAD R4, R3, R22, R4 ;  /* 0x0000001603047224 */ /* 0x000fe400078e0204 */
[----:B------:R-:W-:-:S03]  /*0c60*/  IMAD.MOV.U32 R0, RZ, RZ, 0x1 ;  /* 0x00000001ff007424 */ /* 0x000fc600078e00ff */
[----:B------:R-:W-:Y:S02]  /*0c70*/  SEL R58, R4, R57, !P3 ;  /* 0x00000039043a7207 */ /* 0x000fe40005800000 */
[----:B------:R-:W-:-:S07]  /*0c80*/  SEL R57, R57, R4, !P3 ;  /* 0x0000000439397207 */ /* 0x000fce0005800000 */
.L_x_5:
[----:B------:R-:W-:-:S08]  /*0c90*/  NOP ;  /* 0x0000000000007918 */ /* 0x000fd00000000000 */
[----:B------:R-:W0:Y:S02]  /*0ca0*/  USETMAXREG.TRY_ALLOC.CTAPOOL UP0, 0xe8 ;  /* 0x000000e8000079c8 */ /* 0x000e240008000600 */
[----:B0-----:R-:W-:-:S13]  /*0cb0*/  PLOP3.LUT P0, PT, PT, PT, UP0, 0x80, 0x0 ;  /* 0x000000000000781c */ /* 0x001fda0003f0f008 */
[----:B------:R-:W-:Y:S05]  /*0cc0*/  @!P0 BRA `(.L_x_5) ;  /* 0xfffffffc00f08947 */ /* 0x000fea000383ffff */
[----:B------:R-:W-:Y:S01]  /*0cd0*/  ULDC.64 UR4, c[0x0][0x598] ;  /* 0x0001660000047ab9 */ /* 0x000fe20000000a00 */
[----:B------:R-:W-:Y:S01]  /*0ce0*/  ULDC.64 UR36, c[0x0][0x208] ;  /* 0x0000820000247ab9 */ /* 0x000fe20000000a00 */
[----:B------:R-:W-:-:S04]  /*0cf0*/  ISETP.NE.U32.AND P0, PT, RZ, UR4, PT ;  /* 0x00000004ff007c0c */ /* 0x000fc8000bf05070 */
[----:B------:R-:W-:-:S13]  /*0d00*/  ISETP.NE.AND.EX P0, PT, RZ, UR5, PT, P0 ;  /* 0x00000005ff007c0c */ /* 0x000fda000bf05300 */
[----:B------:R-:W-:Y:S05]  /*0d10*/  @!P0 BRA `(.L_x_8) ;  /* 0x00000000001c8947 */ /* 0x000fea0003800000 */
[----:B------:R-:W0:Y:S02]  /*0d20*/  LDC.64 R4, c[0x0][0x598] ;  /* 0x00016600ff047b82 */ /* 0x000e240000000a00 */
[----:B0-----:R-:W2:Y:S02]  /*0d30*/  LDG.E.64 R4, desc[UR36][R4.64] ;  /* 0x0000002404047981 */ /* 0x001ea4000c1e1b00 */
[----:B--2---:R-:W-:-:S04]  /*0d40*/  ISETP.NE.U32.AND P0, PT, R4, RZ, PT ;  /* 0x000000ff0400720c */ /* 0x004fc80003f05070 */
[----:B------:R-:W-:-:S13]  /*0d50*/  ISETP.NE.AND.EX P0, PT, R5, RZ, PT, P0 ;  /* 0x000000ff0500720c */ /* 0x000fda0003f05300 */
[----:B------:R-:W-:Y:S05]  /*0d60*/  @!P0 BRA `(.L_x_8) ;  /* 0x0000000000088947 */ /* 0x000fea0003800000 */
[----:B------:R0:W5:Y:S01]  /*0d70*/  LD.E R22, desc[UR36][R4.64] ;  /* 0x0000002404167980 */ /* 0x000162000c101900 */
[----:B------:R-:W-:Y:S05]  /*0d80*/  BRA `(.L_x_9) ;  /* 0x0000000000247947 */ /* 0x000fea0003800000 */
.L_x_8:
[----:B------:R-:W-:Y:S02]  /*0d90*/  ULDC.64 UR4, c[0x0][0x588] ;  /* 0x0001620000047ab9 */ /* 0x000fe40000000a00 */
[----:B------:R-:W-:-:S04]  /*0da0*/  ISETP.NE.U32.AND P0, PT, RZ, UR4, PT ;  /* 0x00000004ff007c0c */ /* 0x000fc8000bf05070 */
[----:B------:R-:W-:-:S13]  /*0db0*/  ISETP.NE.AND.EX P0, PT, RZ, UR5, PT, P0 ;  /* 0x00000005ff007c0c */ /* 0x000fda000bf05300 */
[----:B------:R-:W-:Y:S05]  /*0dc0*/  @!P0 BRA `(.L_x_10) ;  /* 0x00000000000c8947 */ /* 0x000fea0003800000 */
[----:B------:R-:W0:Y:S02]  /*0dd0*/  LDC.64 R22, c[0x0][0x588] ;  /* 0x00016200ff167b82 */ /* 0x000e240000000a00 */
[----:B0-----:R1:W5:Y:S01]  /*0de0*/  LDG.E R22, desc[UR36][R22.64] ;  /* 0x0000002416167981 */ /* 0x001362000c1e1900 */
[----:B------:R-:W-:Y:S05]  /*0df0*/  BRA `(.L_x_9) ;  /* 0x0000000000087947 */ /* 0x000fea0003800000 */
.L_x_10:
[----:B------:R-:W-:Y:S02]  /*0e00*/  ULDC UR4, c[0x0][0x580] ;  /* 0x0001600000047ab9 */ /* 0x000fe40000000800 */
[----:B------:R-:W-:-:S07]  /*0e10*/  IMAD.U32 R22, RZ, RZ, UR4 ;  /* 0x00000004ff167e24 */ /* 0x000fce000f8e00ff */
.L_x_9:
[----:B------:R-:W-:Y:S02]  /*0e20*/  ULDC.64 UR4, c[0x0][0x5a0] ;  /* 0x0001680000047ab9 */ /* 0x000fe40000000a00 */
[----:B------:R-:W-:-:S04]  /*0e30*/  ISETP.NE.U32.AND P0, PT, RZ, UR4, PT ;  /* 0x00000004ff007c0c */ /* 0x000fc8000bf05070 */
[----:B------:R-:W-:-:S13]  /*0e40*/  ISETP.NE.AND.EX P0, PT, RZ, UR5, PT, P0 ;  /* 0x00000005ff007c0c */ /* 0x000fda000bf05300 */
[----:B------:R-:W-:Y:S05]  /*0e50*/  @!P0 BRA `(.L_x_11) ;  /* 0x00000000001c8947 */ /* 0x000fea0003800000 */
[----:B0-----:R-:W0:Y:S02]  /*0e60*/  LDC.64 R4, c[0x0][0x5a0] ;  /* 0x00016800ff047b82 */ /* 0x001e240000000a00 */
[----:B0-----:R-:W2:Y:S02]  /*0e70*/  LDG.E.64 R4, desc[UR36][R4.64] ;  /* 0x0000002404047981 */ /* 0x001ea4000c1e1b00 */
[----:B--2---:R-:W-:-:S04]  /*0e80*/  ISETP.NE.U32.AND P0, PT, R4, RZ, PT ;  /* 0x000000ff0400720c */ /* 0x004fc80003f05070 */
[----:B------:R-:W-:-:S13]  /*0e90*/  ISETP.NE.AND.EX P0, PT, R5, RZ, PT, P0 ;  /* 0x000000ff0500720c */ /* 0x000fda0003f05300 */
[----:B------:R-:W-:Y:S05]  /*0ea0*/  @!P0 BRA `(.L_x_11) ;  /* 0x0000000000088947 */ /* 0x000fea0003800000 */
[----:B-1----:R0:W5:Y:S01]  /*0eb0*/  LD.E R23, desc[UR36][R4.64] ;  /* 0x0000002404177980 */ /* 0x002162000c101900 */
[----:B------:R-:W-:Y:S05]  /*0ec0*/  BRA `(.L_x_12) ;  /* 0x0000000000247947 */ /* 0x000fea0003800000 */
.L_x_11:
[----:B------:R-:W-:Y:S02]  /*0ed0*/  ULDC.64 UR4, c[0x0][0x590] ;  /* 0x0001640000047ab9 */ /* 0x000fe40000000a00 */
[----:B------:R-:W-:-:S04]  /*0ee0*/  ISETP.NE.U32.AND P0, PT, RZ, UR4, PT ;  /* 0x00000004ff007c0c */ /* 0x000fc8000bf05070 */
[----:B------:R-:W-:-:S13]  /*0ef0*/  ISETP.NE.AND.EX P0, PT, RZ, UR5, PT, P0 ;  /* 0x00000005ff007c0c */ /* 0x000fda000bf05300 */
[----:B------:R-:W-:Y:S05]  /*0f00*/  @!P0 BRA `(.L_x_13) ;  /* 0x00000000000c8947 */ /* 0x000fea0003800000 */
[----:B0-----:R-:W1:Y:S02]  /*0f10*/  LDC.64 R4, c[0x0][0x590] ;  /* 0x00016400ff047b82 */ /* 0x001e640000000a00 */
[----:B-1----:R1:W5:Y:S01]  /*0f20*/  LDG.E R23, desc[UR36][R4.64] ;  /* 0x0000002404177981 */ /* 0x002362000c1e1900 */
[----:B------:R-:W-:Y:S05]  /*0f30*/  BRA `(.L_x_12) ;  /* 0x0000000000087947 */ /* 0x000fea0003800000 */
.L_x_13:
[----:B------:R-:W-:Y:S02]  /*0f40*/  ULDC UR4, c[0x0][0x584] ;  /* 0x0001610000047ab9 */ /* 0x000fe40000000800 */
[----:B-1----:R-:W-:-:S07]  /*0f50*/  IMAD.U32 R23, RZ, RZ, UR4 ;  /* 0x00000004ff177e24 */ /* 0x002fce000f8e00ff */
.L_x_12:
[----:B------:R-:W-:-:S13]  /*0f60*/  LOP3.LUT P0, RZ, R0, 0xff, RZ, 0xc0, !PT ;  /* 0x000000ff00ff7812 */ /* 0x000fda000780c0ff */
[----:B------:R-:W-:Y:S05]  /*0f70*/  @!P0 EXIT ;  /* 0x000000000000894d */ /* 0x000fea0003800000 */
[----:B------:R-:W-:Y:S01]  /*0f80*/  ULDC UR4, c[0x0][0x28c] ;  /* 0x0000a30000047ab9 */ /* 0x000fe20000000800 */
[----:B------:R-:W-:Y:S01]  /*0f90*/  UMOV UR38, URZ ;  /* 0x0000003f00267c82 */ /* 0x000fe20008000000 */
[----:B------:R-:W-:Y:S01]  /*0fa0*/  UIADD3 UR4, UR4, 0x7f, URZ ;  /* 0x0000007f04047890 */ /* 0x000fe2000fffe03f */
[----:B------:R-:W-:-:S03]  /*0fb0*/  UMOV UR39, URZ ;  /* 0x0000003f00277c82 */ /* 0x000fc60008000000 */
[----:B------:R-:W-:-:S04]  /*0fc0*/  USHF.R.S32.HI UR5, URZ, 0x1f, UR4 ;  /* 0x0000001f3f057899 */ /* 0x000fc80008011404 */
[----:B------:R-:W-:-:S04]  /*0fd0*/  ULEA.HI UR5, UR5, UR4, URZ, 0x7 ;  /* 0x0000000405057291 */ /* 0x000fc8000f8f383f */
[----:B------:R-:W-:-:S12]  /*0fe0*/  USHF.R.S32.HI UR40, URZ, 0x7, UR5 ;  /* 0x000000073f287899 */ /* 0x000fd80008011405 */
.L_x_99:
[----:B------:R-:W-:Y:S01]  /*0ff0*/  LOP3.LUT R0, R18, 0x80, RZ, 0xc0, !PT ;  /* 0x0000008012007812 */ /* 0x000fe200078ec0ff */
[----:B------:R-:W2:Y:S01]  /*1000*/  S2UR UR7, SR_CgaCtaId ;  /* 0x00000000000779c3 */ /* 0x000ea20000008800 */
[----:B------:R-:W-:Y:S02]  /*1010*/  UMOV UR6, 0x400 ;  /* 0x0000040000067882 */ /* 0x000fe40000000000 */
[----:B------:R-:W-:-:S06]  /*1020*/  SHF.R.U32.HI R0, RZ, 0x7, R0 ;  /* 0x00000007ff007819 */ /* 0x000fcc0000011600 */
[----:B------:R-:W3:Y:S01]  /*1030*/  SHFL.IDX PT, R0, R0, RZ, 0x1f ;  /* 0x00001fff00007589 */ /* 0x000ee200000e0000 */
[----:B--2---:R-:W-:Y:S01]  /*1040*/  ULEA UR6, UR7, UR6, 0x18 ;  /* 0x0000000607067291 */ /* 0x004fe2000f8ec03f */
[----:B---3--:R-:W-:-:S13]  /*1050*/  R2UR UR4, R0 ;  /* 0x00000000000472ca */ /* 0x008fda00000e0000 */
[----:B------:R-:W-:-:S04]  /*1060*/  ULEA.HI UR5, UR4, UR4, URZ, 0x1 ;  /* 0x0000000404057291 */ /* 0x000fc8000f8f083f */
[----:B------:R-:W-:-:S04]  /*1070*/  ULOP3.LUT UR5, UR5, 0x7fffe, URZ, 0xc0, !UPT ;  /* 0x0007fffe05057892 */ /* 0x000fc8000f8ec03f */
[----:B------:R-:W-:-:S03]  /*1080*/  UIADD3 UR5, UR4, -UR5, URZ ;  /* 0x8000000504057290 */ /* 0x000fc6000fffe03f */
[----:B------:R-:W-:Y:S01]  /*1090*/  ULDC UR4, c[0x0][0x28c] ;  /* 0x0000a30000047ab9 */ /* 0x000fe20000000800 */
[----:B------:R-:W-:Y:S01]  /*10a0*/  ULEA UR5, UR5, UR6, 0xd ;  /* 0x0000000605057291 */ /* 0x000fe2000f8e683f */
[----:B------:R-:W-:-:S03]  /*10b0*/  ISETP.LT.AND P0, PT, RZ, UR4, PT ;  /* 0x00000004ff007c0c */ /* 0x000fc6000bf01270 */
[----:B------:R-:W-:-:S04]  /*10c0*/  UIADD3 UR5, UR5, 0x180, URZ ;  /* 0x0000018005057890 */ /* 0x000fc8000fffe03f */
[----:B------:R-:W-:-:S04]  /*10d0*/  USHF.R.U32.HI UR5, URZ, 0x4, UR5 ;  /* 0x000000043f057899 */ /* 0x000fc80008011605 */
[----:B------:R-:W-:Y:S02]  /*10e0*/  ULOP3.LUT UR41, UR5, 0x3fff, URZ, 0xc0, !UPT ;  /* 0x00003fff05297892 */ /* 0x000fe4000f8ec03f */
[----:B0---4-:R-:W-:Y:S10]  /*10f0*/  @P0 BRA `(.L_x_14) ;  /* 0x0000000000400947 */ /* 0x011ff40003800000 */
[----:B------:R-:W-:Y:S01]  /*1100*/  MOV R0, 0x0 ;  /* 0x0000000000007802 */ /* 0x000fe20000000f00 */
[----:B------:R-:W-:Y:S01]  /*1110*/  ULDC.64 UR4, c[0x4][0x68] ;  /* 0x01001a0000047ab9 */ /* 0x000fe20000000a00 */
[----:B------:R-:W-:Y:S01]  /*1120*/  ULDC.64 UR6, c[0x4][0x8] ;  /* 0x0100020000067ab9 */ /* 0x000fe20000000a00 */
[----:B01----:R-:W-:Y:S01]  /*1130*/  IMAD.U32 R4, RZ, RZ, UR4 ;  /* 0x00000004ff047e24 */ /* 0x003fe2000f8e00ff */
[----:B------:R0:W1:Y:S01]  /*1140*/  LDC.64 R14, c[0x4][R0] ;  /* 0x01000000000e7b82 */ /* 0x0000620000000a00 */
[----:B------:R-:W-:Y:S01]  /*1150*/  IMAD.U32 R5, RZ, RZ, UR5 ;  /* 0x00000005ff057e24 */ /* 0x000fe2000f8e00ff */
[----:B------:R-:W-:Y:S01]  /*1160*/  ULDC.64 UR4, c[0x4][0x70] ;  /* 0x01001c0000047ab9 */ /* 0x000fe20000000a00 */
[----:B------:R-:W-:Y:S02]  /*1170*/  IMAD.U32 R10, RZ, RZ, UR6 ;  /* 0x00000006ff0a7e24 */ /* 0x000fe4000f8e00ff */
[----:B------:R-:W-:Y:S02]  /*1180*/  IMAD.U32 R6, RZ, RZ, UR4 ;  /* 0x00000004ff067e24 */ /* 0x000fe4000f8e00ff */
[----:B------:R-:W-:-:S02]  /*1190*/  IMAD.U32 R7, RZ, RZ, UR5 ;  /* 0x00000005ff077e24 */ /* 0x000fc4000f8e00ff */
[----:B------:R-:W-:Y:S02]  /*11a0*/  IMAD.U32 R11, RZ, RZ, UR7 ;  /* 0x00000007ff0b7e24 */ /* 0x000fe4000f8e00ff */
[----:B------:R-:W-:Y:S02]  /*11b0*/  IMAD.MOV.U32 R8, RZ, RZ, 0x1e1 ;  /* 0x000001e1ff087424 */ /* 0x000fe400078e00ff */
[----:B------:R-:W-:Y:S02]  /*11c0*/  IMAD.MOV.U32 R12, RZ, RZ, 0x1 ;  /* 0x00000001ff0c7424 */ /* 0x000fe400078e00ff */
[----:B0-----:R-:W-:-:S07]  /*11d0*/  IMAD.MOV.U32 R13, RZ, RZ, RZ ;  /* 0x000000ffff0d7224 */ /* 0x001fce00078e00ff */
[----:B------:R-:W-:-:S07]  /*11e0*/  LEPC R20, `(.L_x_14) ;  /* 0x000000001014794e */ /* 0x000fce0000000000 */
[----:B-1---5:R-:W-:Y:S05]  /*11f0*/  CALL.ABS.NOINC R14 ;  /* 0x000000000e007343 */ /* 0x022fea0003c00000 */
.L_x_14:
[----:B------:R-:W-:-:S04]  /*1200*/  LOP3.LUT R0, R19, 0x1, RZ, 0xfc, !PT ;  /* 0x0000000113007812 */ /* 0x000fc800078efcff */
[----:B------:R-:W-:-:S13]  /*1210*/  ISETP.NE.AND P0, PT, R0, 0x3, PT ;  /* 0x000000030000780c */ /* 0x000fda0003f05270 */
[----:B------:R-:W-:Y:S05]  /*1220*/  @!P0 BRA `(.L_x_15) ;  /* 0x0000000000048947 */ /* 0x000fea0003800000 */
[----:B------:R-:W-:Y:S01]  /*1230*/  BPT.TRAP 0x1 ;  /* 0x000000040000795c */ /* 0x000fe20000300000 */
.L_x_15:
[----:B------:R-:W2:Y:S01]  /*1240*/  S2UR UR5, SR_CgaCtaId ;  /* 0x00000000000579c3 */ /* 0x000ea20000008800 */
[----:B------:R-:W-:Y:S01]  /*1250*/  UMOV UR4, 0x400 ;  /* 0x0000040000047882 */ /* 0x000fe20000000000 */
[----:B------:R-:W-:Y:S02]  /*1260*/  IMAD.U32 R0, RZ, RZ, UR38 ;  /* 0x00000026ff007e24 */ /* 0x000fe4000f8e00ff */
[----:B------:R-:W-:-:S03]  /*1270*/  IMAD.U32 R3, RZ, RZ, UR39 ;  /* 0x00000027ff037e24 */ /* 0x000fc6000f8e00ff */
[----:B------:R-:W-:Y:S01]  /*1280*/  SHF.L.U32 R0, R0, 0x1f, RZ ;  /* 0x0000001f00007819 */ /* 0x000fe200000006ff */
[----:B--2---:R-:W-:-:S06]  /*1290*/  ULEA UR4, UR5, UR4, 0x18 ;  /* 0x0000000405047291 */ /* 0x004fcc000f8ec03f */
[----:B------:R-:W-:-:S04]  /*12a0*/  IMAD.U32 R6, RZ, RZ, UR4 ;  /* 0x00000004ff067e24 */ /* 0x000fc8000f8e00ff */
[----:B------:R-:W-:-:S04]  /*12b0*/  IMAD R3, R3, 0x8, R6 ;  /* 0x0000000803037824 */ /* 0x000fc800078e0206 */
[----:B------:R2:W3:Y:S01]  /*12c0*/  SYNCS.PHASECHK.TRANS64.TRYWAIT P1, [R3+URZ], R0 ;  /* 0x00000000030075a7 */ /* 0x0004e2000802017f */
[----:B------:R-:W-:Y:S05]  /*12d0*/  @!P0 BRA `(.L_x_16) ;  /* 0x0000000000048947 */ /* 0x000fea0003800000 */
[----:B------:R-:W-:Y:S01]  /*12e0*/  BPT.TRAP 0x1 ;  /* 0x000000040000795c */ /* 0x000fe20000300000 */
.L_x_16:
[----:B---3--:R-:W-:Y:S05]  /*12f0*/  @P1 BRA `(.L_x_17) ;  /* 0x0000000000081947 */ /* 0x008fea0003800000 */
[----:B------:R-:W3:Y:S02]  /*1300*/  SYNCS.PHASECHK.TRANS64.TRYWAIT P1, [R3+URZ], R0 ;  /* 0x00000000030075a7 */ /* 0x000ee4000802017f */
[----:B---3--:R-:W-:Y:S05]  /*1310*/  @!P1 BRA `(.L_x_18) ;  /* 0x0000004400bc9947 */ /* 0x008fea0003800000 */
.L_x_17:
[----:B------:R-:W-:-:S04]  /*1320*/  UISETP.LT.AND UP0, UPT, UR40, 0x1, UPT ;  /* 0x000000012800788c */ /* 0x000fc8000bf01270 */
[----:B------:R-:W-:-:S06]  /*1330*/  USEL UR4, UR40, 0x1, UP0 ;  /* 0x0000000128047887 */ /* 0x000fcc0008000000 */
[----:B--23--:R-:W-:Y:S01]  /*1340*/  IMAD.U32 R0, RZ, RZ, UR4 ;  /* 0x00000004ff007e24 */ /* 0x00cfe2000f8e00ff */
[----:B------:R-:W-:Y:S05]  /*1350*/  WARPSYNC.ALL ;  /* 0x0000000000007948 */ /* 0x000fea0003800000 */
[----:B------:R-:W-:-:S04]  /*1360*/  IADD3 R0, -R0, UR40, RZ ;  /* 0x0000002800007c10 */ /* 0x000fc8000fffe1ff */
[----:B------:R-:W-:Y:S02]  /*1370*/  ISETP.GE.AND P1, PT, R0, 0x1, PT ;  /* 0x000000010000780c */ /* 0x000fe40003f26270 */
[----:B------:R-:W-:Y:S01]  /*1380*/  R2UR UR4, R6 ;  /* 0x00000000060472ca */ /* 0x000fe200000e0000 */
[----:B------:R-:W-:Y:S01]  /*1390*/  WARPGROUP.ARRIVE ;  /* 0x00000000000079c5 */ /* 0x000fe20000000000 */
[----:B------:R-:W-:Y:S01]  /*13a0*/  UMOV UR9, 0x40000040 ;  /* 0x4000004000097882 */ /* 0x000fe20000000000 */
[----:B------:R-:W-:-:S10]  /*13b0*/  UMOV UR11, 0x40000040 ;  /* 0x40000040000b7882 */ /* 0x000fd40000000000 */
[----:B------:R-:W-:-:S04]  /*13c0*/  UIADD3 UR4, UR4, 0x24180, URZ ;  /* 0x0002418004047890 */ /* 0x000fc8000fffe03f */
[----:B------:R-:W-:-:S04]  /*13d0*/  USHF.R.U32.HI UR4, URZ, 0x4, UR4 ;  /* 0x000000043f047899 */ /* 0x000fc80008011604 */
[----:B------:R-:W-:Y:S02]  /*13e0*/  ULOP3.LUT UR5, UR4, 0x3fff, URZ, 0xc0, !UPT ;  /* 0x00003fff04057892 */ /* 0x000fe4000f8ec03f */
[----:B------:R-:W-:Y:S02]  /*13f0*/  ULOP3.LUT UR4, UR41, 0x10000, URZ, 0xfc, !UPT ;  /* 0x0001000029047892 */ /* 0x000fe4000f8efc3f */
[----:B------:R-:W-:Y:S02]  /*1400*/  ULOP3.LUT UR5, UR5, 0x10000, URZ, 0xfc, !UPT ;  /* 0x0001000005057892 */ /* 0x000fe4000f8efc3f */
[----:B------:R-:W-:Y:S02]  /*1410*/  ULEA UR6, UR39, UR4, 0xa ;  /* 0x0000000427067291 */ /* 0x000fe4000f8e503f */
[----:B------:R-:W-:-:S05]  /*1420*/  ULEA UR7, UR39, UR5, 0x9 ;  /* 0x0000000527077291 */ /* 0x000fca000f8e483f */
[----:B------:R-:W-:Y:S02]  /*1430*/  UMOV UR8, UR6 ;  /* 0x0000000600087c82 */ /* 0x000fe40008000000 */
[----:B------:R-:W-:Y:S02]  /*1440*/  UMOV UR10, UR7 ;  /* 0x00000007000a7c82 */ /* 0x000fe40008000000 */
[----:B------:R-:W-:Y:S01]  /*1450*/  IGMMA.64x64x32.S8.S8 R24, gdesc[UR8], RZ, !UPT, gsb0 ;  /* 0x01e00000081879f1 */ /* 0x000fe2000c0410ff */
[----:B------:R-:W-:Y:S02]  /*1460*/  UIADD3 UR8, UR6, 0x2, URZ ;  /* 0x0000000206087890 */ /* 0x000fe4000fffe03f */
[----:B------:R-:W-:Y:S01]  /*1470*/  UIADD3 UR10, UR7, 0x2, URZ ;  /* 0x00000002070a7890 */ /* 0x000fe2000fffe03f */
[----:B------:R-:W-:Y:S01]  /*1480*/  UMOV UR9, 0x40000040 ;  /* 0x4000004000097882 */ /* 0x000fe20000000000 */
[----:B------:R-:W-:Y:S01]  /*1490*/  UMOV UR11, 0x40000040 ;  /* 0x40000040000b7882 */ /* 0x000fe20000000000 */
[----:B------:R-:W-:-:S02]  /*14a0*/  WARPGROUP.DEPBAR.LE gsb0, 0x0 ;  /* 0x00008000000079c5 */ /* 0x000fc40000010000 */
[----:B------:R-:W-:-:S06]  /*14b0*/  WARPGROUP.ARRIVE ;  /* 0x00000000000079c5 */ /* 0x000fcc0000000000 */
[----:B------:R-:W-:Y:S01]  /*14c0*/  IGMMA.64x64x32.S8.S8 R24, gdesc[UR8], R24, gsb0 ;  /* 0x01e00000081879f1 */ /* 0x000fe20008041018 */
[----:B------:R-:W-:Y:S02]  /*14d0*/  UIADD3 UR8, UR6, 0x4, URZ ;  /* 0x0000000406087890 */ /* 0x000fe4000fffe03f */
[----:B------:R-:W-:Y:S01]  /*14e0*/  UIADD3 UR10, UR7, 0x4, URZ ;  /* 0x00000004070a7890 */ /* 0x000fe2000fffe03f */
[----:B------:R-:W-:Y:S01]  /*14f0*/  UMOV UR9, 0x40000040 ;  /* 0x4000004000097882 */ /* 0x000fe20000000000 */
[----:B------:R-:W-:Y:S01]  /*1500*/  UMOV UR11, 0x40000040 ;  /* 0x40000040000b7882 */ /* 0x000fe20000000000 */
[----:B------:R-:W-:Y:S02]  /*1510*/  WARPGROUP.DEPBAR.LE gsb0, 0x0 ;  /* 0x00008000000079c5 */ /* 0x000fe40000010000 */
        /* <DEDUP_REMOVED lines=8> */
[----:B------:R-:W-:Y:S03]  /*15a0*/  IGMMA.64x64x32.S8.S8 R24, gdesc[UR8], R24, gsb0 ;  /* 0x01e00000081879f1 */ /* 0x000fe60008041018 */
[----:B------:R-:W-:Y:S02]  /*15b0*/  WARPGROUP.DEPBAR.LE gsb0, 0x0 ;  /* 0x00008000000079c5 */ /* 0x000fe40000010000 */
[----:B------:R-:W-:Y:S05]  /*15c0*/  @!P1 BRA `(.L_x_19) ;  /* 0x0000000400209947 */ /* 0x000fea0003800000 */
[----:B------:R-:W-:Y:S02]  /*15d0*/  UIADD3 UR6, UR39, 0x1, URZ ;  /* 0x0000000127067890 */ /* 0x000fe4000fffe03f */
[----:B------:R-:W-:Y:S02]  /*15e0*/  IMAD.U32 R3, RZ, RZ, UR39 ;  /* 0x00000027ff037e24 */ /* 0x000fe4000f8e00ff */
[----:B------:R-:W-:-:S04]  /*15f0*/  UISETP.NE.AND UP0, UPT, UR6, 0x9, UPT ;  /* 0x000000090600788c */ /* 0x000fc8000bf05270 */
[----:B------:R-:W-:Y:S02]  /*1600*/  USEL UR7, URZ, 0x1, UP0 ;  /* 0x000000013f077887 */ /* 0x000fe40008000000 */
[----:B------:R-:W-:Y:S02]  /*1610*/  USEL UR6, UR6, URZ, UP0 ;  /* 0x0000003f06067287 */ /* 0x000fe40008000000 */
[----:B------:R-:W-:-:S06]  /*1620*/  ULOP3.LUT UR7, UR38, UR7, URZ, 0x3c, !UPT ;  /* 0x0000000726077292 */ /* 0x000fcc000f8e3c3f */
[----:B------:R-:W-:-:S07]  /*1630*/  IMAD.U32 R7, RZ, RZ, UR7 ;  /* 0x00000007ff077e24 */ /* 0x000fce000f8e00ff */
.L_x_26:
[----:B------:R-:W-:Y:S05]  /*1640*/  @!P0 BRA `(.L_x_20) ;  /* 0x0000000000048947 */ /* 0x000fea0003800000 */
[----:B------:R-:W-:Y:S01]  /*1650*/  BPT.TRAP 0x1 ;  /* 0x000000040000795c */ /* 0x000fe20000300000 */
.L_x_20:
[----:B------:R-:W2:Y:S01]  /*1660*/  S2UR UR8, SR_CgaCtaId ;  /* 0x00000000000879c3 */ /* 0x000ea20000008800 */
[----:B------:R-:W-:Y:S01]  /*1670*/  UMOV UR7, 0x400 ;  /* 0x0000040000077882 */ /* 0x000fe20000000000 */
[----:B01----:R-:W-:Y:S01]  /*1680*/  IMAD.U32 R5, RZ, RZ, UR6 ;  /* 0x00000006ff057e24 */ /* 0x003fe2000f8e00ff */
[----:B------:R-:W-:Y:S01]  /*1690*/  SHF.L.U32 R4, R7, 0x1f, RZ ;  /* 0x0000001f07047819 */ /* 0x000fe200000006ff */
[----:B--2---:R-:W-:-:S06]  /*16a0*/  ULEA UR7, UR8, UR7, 0x18 ;  /* 0x0000000708077291 */ /* 0x004fcc000f8ec03f */
[----:B------:R-:W-:-:S04]  /*16b0*/  IMAD.U32 R6, RZ, RZ, UR7 ;  /* 0x00000007ff067e24 */ /* 0x000fc8000f8e00ff */
[----:B------:R-:W-:-:S04]  /*16c0*/  IMAD R5, R5, 0x8, R6 ;  /* 0x0000000805057824 */ /* 0x000fc800078e0206 */
[----:B------:R0:W1:Y:S01]  /*16d0*/  SYNCS.PHASECHK.TRANS64.TRYWAIT P1, [R5+URZ], R4 ;  /* 0x00000004050075a7 */ /* 0x000062000802017f */
[----:B------:R-:W-:Y:S05]  /*16e0*/  @!P0 BRA `(.L_x_21) ;  /* 0x0000000000048947 */ /* 0x000fea0003800000 */
[----:B------:R-:W-:Y:S01]  /*16f0*/  BPT.TRAP 0x1 ;  /* 0x000000040000795c */ /* 0x000fe20000300000 */
.L_x_21:
[----:B-1----:R-:W-:Y:S05]  /*1700*/  @P1 BRA `(.L_x_22) ;  /* 0x0000000000081947 */ /* 0x002fea0003800000 */
[----:B------:R-:W1:Y:S02]  /*1710*/  SYNCS.PHASECHK.TRANS64.TRYWAIT P1, [R5+URZ], R4 ;  /* 0x00000004050075a7 */ /* 0x000e64000802017f */
[----:B-1----:R-:W-:Y:S05]  /*1720*/  @!P1 BRA `(.L_x_23) ;  /* 0x0000004000cc9947 */ /* 0x002fea0003800000 */
.L_x_22:
[----:B------:R-:W-:Y:S01]  /*1730*/  ULEA UR7, UR6, UR4, 0xa ;  /* 0x0000000406077291 */ /* 0x000fe2000f8e503f */
[----:B------:R-:W-:Y:S01]  /*1740*/  WARPGROUP.ARRIVE ;  /* 0x00000000000079c5 */ /* 0x000fe20000000000 */
[----:B------:R-:W-:Y:S01]  /*1750*/  ULEA UR12, UR6, UR5, 0x9 ;  /* 0x00000005060c7291 */ /* 0x000fe2000f8e483f */
[----:B------:R-:W-:Y:S01]  /*1760*/  UMOV UR9, 0x40000040 ;  /* 0x4000004000097882 */ /* 0x000fe20000000000 */
[----:B------:R-:W-:-:S03]  /*1770*/  UMOV UR11, 0x40000040 ;  /* 0x40000040000b7882 */ /* 0x000fc60000000000 */
[----:B------:R-:W-:Y:S02]  /*1780*/  UMOV UR8, UR7 ;  /* 0x0000000700087c82 */ /* 0x000fe40008000000 */
[----:B------:R-:W-:Y:S02]  /*1790*/  UMOV UR10, UR12 ;  /* 0x0000000c000a7c82 */ /* 0x000fe40008000000 */
[----:B------:R-:W-:Y:S01]  /*17a0*/  IGMMA.64x64x32.S8.S8 R24, gdesc[UR8], R24, gsb0 ;  /* 0x01e00000081879f1 */ /* 0x000fe20008041018 */
        /* <DEDUP_REMOVED lines=23> */
[----:B------:R-:W-:Y:S01]  /*1920*/  BPT.TRAP 0x1 ;  /* 0x000000040000795c */ /* 0x000fe20000300000 */
.L_x_24:
[----:B01----:R-:W-:Y:S01]  /*1930*/  IMAD R4, R3, 0x8, R6 ;  /* 0x0000000803047824 */ /* 0x003fe200078e0206 */
[----:B------:R-:W-:-:S03]  /*1940*/  ISETP.GT.U32.AND P1, PT, R19, 0x1, PT ;  /* 0x000000011300780c */ /* 0x000fc60003f24070 */
[----:B------:R-:W-:-:S05]  /*1950*/  VIADD R4, R4, 0x48 ;  /* 0x0000004804047836 */ /* 0x000fca0000000000 */
[----:B------:R-:W-:-:S04]  /*1960*/  PRMT R4, RZ, 0x654, R4 ;  /* 0x00000654ff047816 */ /* 0x000fc80000000004 */
[----:B------:R0:W-:Y:S01]  /*1970*/  SYNCS.ARRIVE.TRANS64.RED.A1T0 RZ, [R4+URZ], RZ ;  /* 0x000000ff04ff79a7 */ /* 0x0001e2000810043f */
[----:B------:R-:W-:Y:S05]  /*1980*/  @P1 BRA `(.L_x_25) ;  /* 0x0000000000041947 */ /* 0x000fea0003800000 */
[----:B------:R-:W-:Y:S01]  /*1990*/  BPT.TRAP 0x1 ;  /* 0x000000040000795c */ /* 0x000fe20000300000 */
.L_x_25:
[----:B------:R-:W-:Y:S01]  /*19a0*/  UIADD3 UR6, UR6, 0x1, URZ ;  /* 0x0000000106067890 */ /* 0x000fe2000fffe03f */
[C---:B------:R-:W-:Y:S01]  /*19b0*/  ISETP.GT.AND P2, PT, R0.reuse, 0x1, PT ;  /* 0x000000010000780c */ /* 0x040fe20003f44270 */
[----:B------:R-:W-:Y:S02]  /*19c0*/  VIADD R3, R3, 0x1 ;  /* 0x0000000103037836 */ /* 0x000fe40000000000 */
[----:B------:R-:W-:Y:S01]  /*19d0*/  UISETP.NE.AND UP0, UPT, UR6, 0x9, UPT ;  /* 0x000000090600788c */ /* 0x000fe2000bf05270 */
[----:B------:R-:W-:Y:S02]  /*19e0*/  VIADD R0, R0, 0xffffffff ;  /* 0xffffffff00007836 */ /* 0x000fe40000000000 */
[C---:B------:R-:W-:Y:S01]  /*19f0*/  ISETP.NE.AND P1, PT, R3.reuse, 0x9, PT ;  /* 0x000000090300780c */ /* 0x040fe20003f25270 */
[----:B------:R-:W-:Y:S02]  /*1a00*/  USEL UR7, URZ, 0x1, UP0 ;  /* 0x000000013f077887 */ /* 0x000fe40008000000 */
[----:B------:R-:W-:Y:S01]  /*1a10*/  USEL UR6, UR6, URZ, UP0 ;  /* 0x0000003f06067287 */ /* 0x000fe20008000000 */
[----:B------:R-:W-:-:S03]  /*1a20*/  SEL R3, R3, RZ, P1 ;  /* 0x000000ff03037207 */ /* 0x000fc60000800000 */
[----:B------:R-:W-:Y:S01]  /*1a30*/  LOP3.LUT R7, R7, UR7, RZ, 0x3c, !PT ;  /* 0x0000000707077c12 */ /* 0x000fe2000f8e3cff */
[----:B------:R-:W-:Y:S07]  /*1a40*/  @P2 BRA `(.L_x_26) ;  /* 0xfffffff800fc2947 */ /* 0x000fee000383ffff */
.L_x_19:
[----:B------:R-:W2:Y:S02]  /*1a50*/  LDC R0, c[0x0][0x28c] ;  /* 0x0000a300ff007b82 */ /* 0x000ea40000000800 */
[----:B--2---:R-:W-:-:S13]  /*1a60*/  ISETP.GE.AND P1, PT, R0, 0x1, PT ;  /* 0x000000010000780c */ /* 0x004fda0003f26270 */
[----:B------:R-:W-:Y:S05]  /*1a70*/  @!P1 BRA `(.L_x_27) ;  /* 0x0000000000409947 */ /* 0x000fea0003800000 */
[----:B------:R-:W-:Y:S05]  /*1a80*/  @!P0 BRA `(.L_x_28) ;  /* 0x0000000000048947 */ /* 0x000fea0003800000 */
[----:B------:R-:W-:Y:S01]  /*1a90*/  BPT.TRAP 0x1 ;  /* 0x000000040000795c */ /* 0x000fe20000300000 */
.L_x_28:
[----:B------:R-:W-:Y:S01]  /*1aa0*/  UISETP.LT.AND UP0, UPT, UR40, 0x1, UPT ;  /* 0x000000012800788c */ /* 0x000fe2000bf01270 */
[----:B------:R-:W-:-:S03]  /*1ab0*/  ISETP.GT.U32.AND P0, PT, R19, 0x1, PT ;  /* 0x000000011300780c */ /* 0x000fc60003f04070 */
[----:B------:R-:W-:-:S04]  /*1ac0*/  USEL UR6, UR40, 0x1, UP0 ;  /* 0x0000000128067887 */ /* 0x000fc80008000000 */
[----:B------:R-:W-:-:S04]  /*1ad0*/  UIADD3 UR6, UR39, UR40, -UR6 ;  /* 0x0000002827067290 */ /* 0x000fc8000fffe806 */
[----:B------:R-:W-:-:S04]  /*1ae0*/  UIMAD.WIDE.U32 UR4, UR6, 0x38e38e39, URZ ;  /* 0x38e38e39060478a5 */ /* 0x000fc8000f8e003f */
[----:B------:R-:W-:-:S04]  /*1af0*/  USHF.R.U32.HI UR4, URZ, 0x1, UR5 ;  /* 0x000000013f047899 */ /* 0x000fc80008011605 */
[----:B------:R-:W-:-:S06]  /*1b00*/  UIMAD UR6, UR4, -0x9, UR6 ;  /* 0xfffffff7040678a4 */ /* 0x000fcc000f8e0206 */
[----:B------:R-:W-:-:S04]  /*1b10*/  IMAD.U32 R3, RZ, RZ, UR6 ;  /* 0x00000006ff037e24 */ /* 0x000fc8000f8e00ff */
[----:B------:R-:W-:-:S04]  /*1b20*/  IMAD R0, R3, 0x8, R6 ;  /* 0x0000000803007824 */ /* 0x000fc800078e0206 */
[----:B------:R-:W-:-:S05]  /*1b30*/  VIADD R0, R0, 0x48 ;  /* 0x0000004800007836 */ /* 0x000fca0000000000 */
[----:B------:R-:W-:-:S04]  /*1b40*/  PRMT R0, RZ, 0x654, R0 ;  /* 0x00000654ff007816 */ /* 0x000fc80000000000 */
[----:B------:R2:W-:Y:S01]  /*1b50*/  SYNCS.ARRIVE.TRANS64.RED.A1T0 RZ, [R0+URZ], RZ ;  /* 0x000000ff00ff79a7 */ /* 0x0005e2000810043f */
[----:B------:R-:W-:Y:S05]  /*1b60*/  @P0 BRA `(.L_x_27) ;  /* 0x0000000000040947 */ /* 0x000fea0003800000 */
[----:B------:R-:W-:Y:S01]  /*1b70*/  BPT.TRAP 0x1 ;  /* 0x000000040000795c */ /* 0x000fe20000300000 */
.L_x_27:
[----:B------:R-:W3:Y:S01]  /*1b80*/  LDC R8, c[0x0][0x288] ;  /* 0x0000a200ff087b82 */ /* 0x000ee20000000800 */
[----:B01----:R-:W-:Y:S01]  /*1b90*/  LOP3.LUT R4, R18, 0x60, RZ, 0xc0, !PT ;  /* 0x0000006012047812 */ /* 0x003fe200078ec0ff */
[----:B------:R-:W-:Y:S01]  /*1ba0*/  IMAD.SHL.U32 R7, R58, 0x40, RZ ;  /* 0x000000403a077824 */ /* 0x000fe200078e00ff */
[----:B------:R-:W-:Y:S01]  /*1bb0*/  UIADD3 UR39, UR40, UR39, URZ ;  /* 0x0000002728277290 */ /* 0x000fe2000fffe03f */
[----:B--2---:R-:W-:Y:S01]  /*1bc0*/  SHF.R.U32.HI R0, RZ, 0x2, R18 ;  /* 0x00000002ff007819 */ /* 0x004fe20000011612 */
[----:B------:R-:W-:Y:S01]  /*1bd0*/  IMAD.SHL.U32 R13, R57, 0x80, RZ ;  /* 0x00000080390d7824 */ /* 0x000fe200078e00ff */
[----:B------:R-:W-:Y:S01]  /*1be0*/  SHF.R.U32.HI R6, RZ, 0x1, R4 ;  /* 0x00000001ff067819 */ /* 0x000fe20000011604 */
[----:B------:R-:W-:Y:S01]  /*1bf0*/  UISETP.GT.U32.AND UP0, UPT, UR39, 0x8, UPT ;  /* 0x000000082700788c */ /* 0x000fe2000bf04070 */
[----:B------:R-:W-:Y:S01]  /*1c00*/  LOP3.LUT R4, R18, 0x3, RZ, 0xc0, !PT ;  /* 0x0000000312047812 */ /* 0x000fe200078ec0ff */
[----:B------:R-:W-:Y:S01]  /*1c10*/  ULDC UR7, c[0x0][0x284] ;  /* 0x0000a10000077ab9 */ /* 0x000fe20000000800 */
[----:B------:R-:W-:Y:S01]  /*1c20*/  SHF.R.U32.HI R5, RZ, 0x7, R18 ;  /* 0x00000007ff057819 */ /* 0x000fe20000011612 */
[----:B------:R-:W-:Y:S01]  /*1c30*/  UISETP.LT.U32.AND UP0, UPT, UR40, 0x9, UP0 ;  /* 0x000000092800788c */ /* 0x000fe20008701070 */
[----:B------:R-:W-:Y:S01]  /*1c40*/  LOP3.LUT R3, R0, 0x7, RZ, 0xc0, !PT ;  /* 0x0000000700037812 */ /* 0x000fe200078ec0ff */
[----:B------:R-:W-:Y:S01]  /*1c50*/  UISETP.GE.U32.AND UP1, UPT, UR40, 0x9, UPT ;  /* 0x000000092800788c */ /* 0x000fe2000bf26070 */
[----:B------:R-:W-:Y:S01]  /*1c60*/  LOP3.LUT R0, R5, 0x1, RZ, 0xc0, !PT ;  /* 0x0000000105007812 */ /* 0x000fe200078ec0ff */
[----:B------:R-:W-:Y:S01]  /*1c70*/  ULDC.64 UR8, c[0x0][0x5d0] ;  /* 0x0001740000087ab9 */ /* 0x000fe20000000a00 */
[----:B------:R-:W-:Y:S01]  /*1c80*/  SHF.R.S32.HI R14, RZ, 0x1f, R59 ;  /* 0x0000001fff0e7819 */ /* 0x000fe2000001143b */
[----:B------:R-:W-:Y:S01]  /*1c90*/  UIMAD.WIDE.U32 UR4, UR39, 0x38e38e39, URZ ;  /* 0x38e38e39270478a5 */ /* 0x000fe2000f8e003f */
[----:B------:R-:W-:Y:S01]  /*1ca0*/  IADD3 R5, RZ, -R6, -R3 ;  /* 0x80000006ff057210 */ /* 0x000fe20007ffe803 */
[----:B------:R-:W-:Y:S01]  /*1cb0*/  IMAD.SHL.U32 R10, R0, 0x40, RZ ;  /* 0x00000040000a7824 */ /* 0x000fe200078e00ff */
[----:B------:R-:W-:-:S02]  /*1cc0*/  USEL UR6, URZ, 0x1, !UP0 ;  /* 0x000000013f067887 */ /* 0x000fc4000c000000 */
[----:B------:R-:W-:Y:S01]  /*1cd0*/  USHF.R.U32.HI UR4, URZ, 0x1, UR5 ;  /* 0x000000013f047899 */ /* 0x000fe20008011605 */
[----:B------:R-:W-:Y:S01]  /*1ce0*/  IMAD R0, R0, -0x40, R5 ;  /* 0xffffffc000007824 */ /* 0x000fe200078e0205 */
[----:B---3--:R-:W-:Y:S01]  /*1cf0*/  ISETP.GE.AND P0, PT, R7, R8, PT ;  /* 0x000000080700720c */ /* 0x008fe20003f06270 */
[----:B------:R-:W-:Y:S01]  /*1d00*/  IMAD R12, R4, -0x2, R8 ;  /* 0xfffffffe040c7824 */ /* 0x000fe200078e0208 */
[----:B------:R-:W-:Y:S01]  /*1d10*/  ULOP3.LUT UR38, UR38, UR6, URZ, 0x3c, !UPT ;  /* 0x0000000626267292 */ /* 0x000fe2000f8e3c3f */
[----:B------:R-:W-:Y:S01]  /*1d20*/  IMAD.SHL.U32 R8, R18, 0x2, RZ ;  /* 0x0000000212087824 */ /* 0x000fe200078e00ff */
[----:B------:R-:W-:Y:S01]  /*1d30*/  ISETP.GE.OR P0, PT, R13, UR7, P0 ;  /* 0x000000070d007c0c */ /* 0x000fe20008706670 */
[----:B------:R-:W-:Y:S01]  /*1d40*/  IMAD R4, R14, UR8, RZ ;  /* 0x000000080e047c24 */ /* 0x000fe2000f8e02ff */
[----:B------:R-:W-:Y:S01]  /*1d50*/  LOP3.LUT R3, R10, 0x40, R3, 0xe2, !PT ;  /* 0x000000400a037812 */ /* 0x000fe200078ee203 */
[----:B------:R-:W-:Y:S01]  /*1d60*/  IMAD.WIDE R10, R57, 0x80, RZ ;  /* 0x00000080390a7825 */ /* 0x000fe200078e02ff */
[----:B------:R-:W-:Y:S01]  /*1d70*/  LOP3.LUT R8, R7, 0x6, R8, 0xf8, !PT ;  /* 0x0000000607087812 */ /* 0x000fe200078ef808 */
[----:B------:R-:W-:Y:S01]  /*1d80*/  UIMAD UR39, UR4, -0x9, UR39 ;  /* 0xfffffff7042778a4 */ /* 0x000fe2000f8e0227 */
[----:B------:R-:W-:Y:S01]  /*1d90*/  IADD3 R20, -R13, UR7, R0 ;  /* 0x000000070d147c10 */ /* 0x000fe2000fffe100 */
[----:B------:R-:W-:Y:S01]  /*1da0*/  IMAD R15, R59, UR9, R4 ;  /* 0x000000093b0f7c24 */ /* 0x000fe2000f8e0204 */
[----:B------:R-:W-:Y:S01]  /*1db0*/  SHF.R.S32.HI R9, RZ, 0x1f, R8 ;  /* 0x0000001fff097819 */ /* 0x000fe20000011408 */
[----:B------:R-:W-:Y:S01]  /*1dc0*/  @UP1 ULOP3.LUT UR38, UR38, 0x1, UR4, 0x78, !UPT ;  /* 0x0000000126261892 */ /* 0x000fe2000f8e7804 */
[----:B------:R-:W-:Y:S01]  /*1dd0*/  LOP3.LUT R65, R10, R3, R6, 0xfe, !PT ;  /* 0x000000030a417212 */ /* 0x000fe200078efe06 */
[----:B------:R-:W-:-:S02]  /*1de0*/  IMAD.IADD R58, R12, 0x1, -R7 ;  /* 0x000000010c3a7824 */ /* 0x000fc400078e0a07 */
[----:B------:R-:W-:-:S04]  /*1df0*/  IMAD.WIDE.U32 R4, R59, UR8, R8 ;  /* 0x000000083b047c25 */ /* 0x000fc8000f8e0008 */
[----:B------:R-:W-:Y:S02]  /*1e00*/  IMAD.IADD R5, R5, 0x1, R15 ;  /* 0x0000000105057824 */ /* 0x000fe400078e020f */
[----:B------:R-:W-:Y:S01]  /*1e10*/  IMAD.MOV.U32 R57, RZ, RZ, -0x1 ;  /* 0xffffffffff397424 */ /* 0x000fe200078e00ff */
[----:B------:R-:W-:Y:S06]  /*1e20*/  @P0 BRA `(.L_x_29) ;  /* 0x0000001c00100947 */ /* 0x000fec0003800000 */
[----:B------:R-:W0:Y:S01]  /*1e30*/  LDC.64 R12, c[0x0][0x5c8] ;  /* 0x00017200ff0c7b82 */ /* 0x000e220000000a00 */
[----:B------:R-:W-:Y:S01]  /*1e40*/  ULDC.64 UR4, c[0x0][0x5c0] ;  /* 0x0001700000047ab9 */ /* 0x000fe20000000a00 */
[----:B------:R-:W-:Y:S01]  /*1e50*/  BSSY B0, `(.L_x_29) ;  /* 0x00001c1000007945 */ /* 0x000fe20003800000 */
[-C--:B0-----:R-:W-:Y:S02]  /*1e60*/  IMAD R0, R11, R12.reuse, RZ ;  /* 0x0000000c0b007224 */ /* 0x081fe400078e02ff */
[----:B------:R-:W-:-:S04]  /*1e70*/  IMAD.WIDE.U32 R4, R65, R12, R4 ;  /* 0x0000000c41047225 */ /* 0x000fc800078e0004 */
[----:B------:R-:W-:Y:S01]  /*1e80*/  IMAD R3, R65, R13, R0 ;  /* 0x0000000d41037224 */ /* 0x000fe200078e0200 */
[----:B------:R-:W-:-:S03]  /*1e90*/  IADD3 R6, P0, R4, UR4, RZ ;  /* 0x0000000404067c10 */ /* 0x000fc6000ff1e0ff */
[----:B------:R-:W-:Y:S01]  /*1ea0*/  IMAD.IADD R3, R5, 0x1, R3 ;  /* 0x0000000105037824 */ /* 0x000fe200078e0203 */
[----:B------:R-:W-:-:S04]  /*1eb0*/  LEA R4, P1, R12, R6, 0x3 ;  /* 0x000000060c047211 */ /* 0x000fc800078218ff */
[----:B------:R-:W-:Y:S02]  /*1ec0*/  IADD3.X R7, R3, UR5, RZ, P0, !PT ;  /* 0x0000000503077c10 */ /* 0x000fe400087fe4ff */
[----:B-----5:R-:W-:Y:S02]  /*1ed0*/  ISETP.NE.AND P0, PT, R23, RZ, PT ;  /* 0x000000ff1700720c */ /* 0x020fe40003f05270 */
[----:B------:R-:W-:-:S11]  /*1ee0*/  LEA.HI.X R5, R12, R7, R13, 0x3, P1 ;  /* 0x000000070c057211 */ /* 0x000fd600008f1c0d */
[----:B------:R-:W-:Y:S05]  /*1ef0*/  @!P0 BRA `(.L_x_30) ;  /* 0x0000001400188947 */ /* 0x000fea0003800000 */
[----:B------:R-:W0:Y:S01]  /*1f00*/  LDC.64 R60, c[0x0][0x5b0] ;  /* 0x00016c00ff3c7b82 */ /* 0x000e220000000a00 */
[----:B------:R-:W-:Y:S01]  /*1f10*/  ULDC.64 UR4, c[0x0][0x5b8] ;  /* 0x00016e0000047ab9 */ /* 0x000fe20000000a00 */
[----:B------:R-:W-:Y:S01]  /*1f20*/  ISETP.GE.AND P3, PT, R58, 0x1, PT ;  /* 0x000000013a00780c */ /* 0x000fe20003f66270 */
[----:B------:R-:W-:Y:S01]  /*1f30*/  IMAD R0, R14, UR4, RZ ;  /* 0x000000040e007c24 */ /* 0x000fe2000f8e02ff */
[----:B------:R-:W-:Y:S01]  /*1f40*/  BSSY B1, `(.L_x_31) ;  /* 0x000000e000017945 */ /* 0x000fe20003800000 */
[C---:B------:R-:W-:Y:S01]  /*1f50*/  IMAD.WIDE.U32 R14, R59.reuse, UR4, R8 ;  /* 0x000000043b0e7c25 */ /* 0x040fe2000f8e0008 */
[----:B------:R-:W-:Y:S02]  /*1f60*/  ISETP.LT.OR P1, PT, R20, 0x1, !P3 ;  /* 0x000000011400780c */ /* 0x000fe40005f21670 */
[----:B------:R-:W1:Y:S01]  /*1f70*/  LDC.64 R62, c[0x0][0x5a8] ;  /* 0x00016a00ff3e7b82 */ /* 0x000e620000000a00 */
[----:B------:R-:W-:Y:S02]  /*1f80*/  IMAD R13, R59, UR5, R0 ;  /* 0x000000053b0d7c24 */ /* 0x000fe4000f8e0200 */
[----:B------:R-:W-:-:S02]  /*1f90*/  IMAD.MOV.U32 R12, RZ, RZ, R14 ;  /* 0x000000ffff0c7224 */ /* 0x000fc400078e000e */
[----:B------:R-:W-:Y:S02]  /*1fa0*/  IMAD.IADD R13, R15, 0x1, R13 ;  /* 0x000000010f0d7824 */ /* 0x000fe400078e020d */
[-C--:B0-----:R-:W-:Y:S02]  /*1fb0*/  IMAD R10, R11, R60.reuse, RZ ;  /* 0x0000003c0b0a7224 */ /* 0x081fe400078e02ff */
[----:B------:R-:W-:-:S04]  /*1fc0*/  IMAD.WIDE.U32 R8, R65, R60, R12 ;  /* 0x0000003c41087225 */ /* 0x000fc800078e000c */
[----:B------:R-:W-:Y:S01]  /*1fd0*/  IMAD R21, R65, R61, R10 ;  /* 0x0000003d41157224 */ /* 0x000fe200078e020a */
[----:B-1----:R-:W-:-:S04]  /*1fe0*/  IADD3 R8, P0, R8, R62, RZ ;  /* 0x0000003e08087210 */ /* 0x002fc80007f1e0ff */
[----:B------:R-:W-:Y:S01]  /*1ff0*/  IADD3.X R9, R63, R9, R21, P0, !PT ;  /* 0x000000093f097210 */ /* 0x000fe200007fe415 */
[----:B------:R-:W-:Y:S08]  /*2000*/  @P1 BRA `(.L_x_32) ;  /* 0x0000000000041947 */ /* 0x000ff00003800000 */
[----:B------:R0:W5:Y:S02]  /*2010*/  LDG.E.U8 R56, desc[UR36][R8.64] ;  /* 0x0000002408387981 */ /* 0x000164000c1e1100 */
.L_x_32:
[----:B------:R-:W-:Y:S05]  /*2020*/  BSYNC B1 ;  /* 0x0000000000017941 */ /* 0x000fea0003800000 */
.L_x_31:
[----:B-----5:R-:W-:Y:S01]  /*2030*/  LOP3.LUT R0, R56, 0xffff, RZ, 0xc0, !PT ;  /* 0x0000ffff38007812 */ /* 0x020fe200078ec0ff */
[----:B------:R-:W-:Y:S01]  /*2040*/  IMAD.SHL.U32 R10, R60, 0x8, RZ ;  /* 0x000000083c0a7824 */ /* 0x000fe200078e00ff */
[----:B------:R-:W-:Y:S01]  /*2050*/  ISETP.GE.AND P2, PT, R58, 0x2, PT ;  /* 0x000000023a00780c */ /* 0x000fe20003f46270 */
[----:B------:R-:W-:Y:S01]  /*2060*/  BSSY B1, `(.L_x_33) ;  /* 0x000000e000017945 */ /* 0x000fe20003800000 */
[----:B------:R-:W-:Y:S02]  /*2070*/  PRMT R0, R0, 0x8880, RZ ;  /* 0x0000888000007816 */ /* 0x000fe400000000ff */
[----:B------:R-:W-:Y:S02]  /*2080*/  ISETP.LT.OR P0, PT, R20, 0x1, !P2 ;  /* 0x000000011400780c */ /* 0x000fe40005701670 */
[----:B------:R-:W-:Y:S01]  /*2090*/  SHF.L.U64.HI R11, R60, 0x3, R61 ;  /* 0x000000033c0b7819 */ /* 0x000fe2000001023d */
[----:B------:R-:W-:-:S04]  /*20a0*/  IMAD R3, R0, R23, RZ ;  /* 0x0000001700037224 */ /* 0x000fc800078e02ff */
[----:B------:R-:W-:Y:S02]  /*20b0*/  @!P1 IMAD R15, R24, R22, R3 ;  /* 0x00000016180f9224 */ /* 0x000fe400078e0203 */
[----:B------:R-:W-:-:S03]  /*20c0*/  IMAD.WIDE.U32 R10, R65, R60, R10 ;  /* 0x0000003c410a7225 */ /* 0x000fc600078e000a */
[----:B------:R1:W-:Y:S01]  /*20d0*/  @!P1 STG.E.U8 desc[UR36][R6.64], R15 ;  /* 0x0000000f06009986 */ /* 0x0003e2000c101124 */
[----:B------:R-:W-:Y:S01]  /*20e0*/  IADD3 R10, P4, P5, R14, R62, R10 ;  /* 0x0000003e0e0a7210 */ /* 0x000fe20007d9e00a */
[----:B------:R-:W-:Y:S01]  /*20f0*/  IMAD.IADD R14, R21, 0x1, R11 ;  /* 0x00000001150e7824 */ /* 0x000fe200078e020b */
[----:B------:R-:W-:Y:S11]  /*2100*/  @P0 BRA `(.L_x_34) ;  /* 0x00000000000c0947 */ /* 0x000ff60003800000 */
[----:B------:R-:W2:Y:S02]  /*2110*/  LDG.E.U8 R56, desc[UR36][R8.64+0x1] ;  /* 0x0000012408387981 */ /* 0x000ea4000c1e1100 */
[----:B--2---:R-:W-:-:S05]  /*2120*/  PRMT R0, R56, 0x8880, RZ ;  /* 0x0000888038007816 */ /* 0x004fca00000000ff */
[----:B------:R-:W-:-:S07]  /*2130*/  IMAD R3, R0, R23, RZ ;  /* 0x0000001700037224 */ /* 0x000fce00078e02ff */
.L_x_34:
[----:B------:R-:W-:Y:S05]  /*2140*/  BSYNC B1 ;  /* 0x0000000000017941 */ /* 0x000fea0003800000 */
.L_x_33:
[----:B------:R-:W-:Y:S01]  /*2150*/  ISETP.LT.OR P3, PT, R20, 0x9, !P3 ;  /* 0x000000091400780c */ /* 0x000fe20005f61670 */
[----:B------:R-:W-:Y:S01]  /*2160*/  @!P0 IMAD R25, R25, R22, R3 ;  /* 0x0000001619198224 */ /* 0x000fe200078e0203 */
[C---:B------:R-:W-:Y:S01]  /*2170*/  ISETP.GE.AND P1, PT, R58.reuse, 0x9, PT ;  /* 0x000000093a00780c */ /* 0x040fe20003f26270 */
[----:B------:R-:W-:Y:S01]  /*2180*/  BSSY B1, `(.L_x_35) ;  /* 0x000000b000017945 */ /* 0x000fe20003800000 */
[----:B------:R-:W-:Y:S02]  /*2190*/  IADD3.X R11, R13, R63, R14, P4, P5 ;  /* 0x0000003f0d0b7210 */ /* 0x000fe400027ea40e */
[----:B------:R2:W-:Y:S01]  /*21a0*/  @!P0 STG.E.U8 desc[UR36][R6.64+0x1], R25 ;  /* 0x0000011906008986 */ /* 0x0005e2000c101124 */
[----:B------:R-:W-:Y:S02]  /*21b0*/  ISETP.GE.AND P0, PT, R58, 0xa, PT ;  /* 0x0000000a3a00780c */ /* 0x000fe40003f06270 */
[C---:B------:R-:W-:Y:S02]  /*21c0*/  ISETP.LT.OR P2, PT, R20.reuse, 0x9, !P2 ;  /* 0x000000091400780c */ /* 0x040fe40005741670 */
[----:B------:R-:W-:-:S02]  /*21d0*/  ISETP.LT.OR P5, PT, R20, 0x1, !P1 ;  /* 0x000000011400780c */ /* 0x000fc40004fa1670 */
[----:B------:R-:W-:Y:S01]  /*21e0*/  ISETP.LT.OR P4, PT, R20, 0x1, !P0 ;  /* 0x000000011400780c */ /* 0x000fe20004781670 */
[----:B------:R-:W-:-:S12]  /*21f0*/  @P3 BRA `(.L_x_36) ;  /* 0x00000000000c3947 */ /* 0x000fd80003800000 */
[----:B------:R-:W3:Y:S02]  /*2200*/  LDG.E.U8 R56, desc[UR36][R10.64] ;  /* 0x000000240a387981 */ /* 0x000ee4000c1e1100 */
[----:B---3--:R-:W-:-:S05]  /*2210*/  PRMT R0, R56, 0x8880, RZ ;  /* 0x0000888038007816 */ /* 0x008fca00000000ff */
[----:B------:R-:W-:-:S07]  /*2220*/  IMAD R3, R0, R23, RZ ;  /* 0x0000001700037224 */ /* 0x000fce00078e02ff */
.L_x_36:
[----:B------:R-:W-:Y:S05]  /*2230*/  BSYNC B1 ;  /* 0x0000000000017941 */ /* 0x000fea0003800000 */
.L_x_35:
[----:B------:R-:W-:Y:S01]  /*2240*/  @!P3 IMAD R13, R26, R22, R3 ;  /* 0x000000161a0db224 */ /* 0x000fe200078e0203 */
[----:B------:R-:W-:Y:S04]  /*2250*/  BSSY B1, `(.L_x_37) ;  /* 0x0000006000017945 */ /* 0x000fe80003800000 */
[----:B------:R3:W-:Y:S01]  /*2260*/  @!P3 STG.E.U8 desc[UR36][R4.64], R13 ;  /* 0x0000000d0400b986 */ /* 0x0007e2000c101124 */
[----:B------:R-:W-:Y:S05]  /*2270*/  @P2 BRA `(.L_x_38) ;  /* 0x00000000000c2947 */ /* 0x000fea0003800000 */
[----:B------:R-:W4:Y:S02]  /*2280*/  LDG.E.U8 R56, desc[UR36][R10.64+0x1] ;  /* 0x000001240a387981 */ /* 0x000f24000c1e1100 */
[----:B----4-:R-:W-:-:S05]  /*2290*/  PRMT R0, R56, 0x8880, RZ ;  /* 0x0000888038007816 */ /* 0x010fca00000000ff */
[----:B------:R-:W-:-:S07]  /*22a0*/  IMAD R3, R0, R23, RZ ;  /* 0x0000001700037224 */ /* 0x000fce00078e02ff */
.L_x_38:
[----:B------:R-:W-:Y:S05]  /*22b0*/  BSYNC B1 ;  /* 0x0000000000017941 */ /* 0x000fea0003800000 */
.L_x_37:
[----:B------:R-:W-:Y:S01]  /*22c0*/  @!P2 IMAD R27, R27, R22, R3 ;  /* 0x000000161b1ba224 */ /* 0x000fe200078e0203 */
[----:B------:R-:W-:Y:S04]  /*22d0*/  BSSY B1, `(.L_x_39) ;  /* 0x0000006000017945 */ /* 0x000fe80003800000 */
[----:B------:R4:W-:Y:S01]  /*22e0*/  @!P2 STG.E.U8 desc[UR36][R4.64+0x1], R27 ;  /* 0x0000011b0400a986 */ /* 0x0009e2000c101124 */
[----:B------:R-:W-:Y:S05]  /*22f0*/  @P5 BRA `(.L_x_40) ;  /* 0x00000000000c5947 */ /* 0x000fea0003800000 */
[----:B------:R-:W5:Y:S02]  /*2300*/  LDG.E.U8 R56, desc[UR36][R8.64+0x8] ;  /* 0x0000082408387981 */ /* 0x000f64000c1e1100 */
[----:B-----5:R-:W-:-:S05]  /*2310*/  PRMT R0, R56, 0x8880, RZ ;  /* 0x0000888038007816 */ /* 0x020fca00000000ff */
[----:B------:R-:W-:-:S07]  /*2320*/  IMAD R3, R0, R23, RZ ;  /* 0x0000001700037224 */ /* 0x000fce00078e02ff */
.L_x_40:
[----:B------:R-:W-:Y:S05]  /*2330*/  BSYNC B1 ;  /* 0x0000000000017941 */ /* 0x000fea0003800000 */
.L_x_39:
[----:B---3--:R-:W-:Y:S01]  /*2340*/  @!P5 IMAD R13, R28, R22, R3 ;  /* 0x000000161c0dd224 */ /* 0x008fe200078e0203 */
[----:B------:R-:W-:Y:S04]  /*2350*/  BSSY B1, `(.L_x_41) ;  /* 0x0000006000017945 */ /* 0x000fe80003800000 */
[----:B------:R3:W-:Y:S01]  /*2360*/  @!P5 STG.E.U8 desc[UR36][R6.64+0x8], R13 ;  /* 0x0000080d0600d986 */ /* 0x0007e2000c101124 */
[----:B------:R-:W-:Y:S05]  /*2370*/  @P4 BRA `(.L_x_42) ;  /* 0x00000000000c4947 */ /* 0x000fea0003800000 */
[----:B------:R-:W5:Y:S02]  /*2380*/  LDG.E.U8 R56, desc[UR36][R8.64+0x9] ;  /* 0x0000092408387981 */ /* 0x000f64000c1e1100 */
[----:B-----5:R-:W-:-:S05]  /*2390*/  PRMT R0, R56, 0x8880, RZ ;  /* 0x0000888038007816 */ /* 0x020fca00000000ff */
[----:B------:R-:W-:-:S07]  /*23a0*/  IMAD R3, R0, R23, RZ ;  /* 0x0000001700037224 */ /* 0x000fce00078e02ff */
.L_x_42:
[----:B------:R-:W-:Y:S05]  /*23b0*/  BSYNC B1 ;  /* 0x0000000000017941 */ /* 0x000fea0003800000 */
.L_x_41:
[----:B------:R-:W-:Y:S01]  /*23c0*/  ISETP.LT.OR P1, PT, R20, 0x9, !P1 ;  /* 0x000000091400780c */ /* 0x000fe20004f21670 */
[----:B------:R-:W-:Y:S01]  /*23d0*/  @!P4 IMAD R29, R29, R22, R3 ;  /* 0x000000161d1dc224 */ /* 0x000fe200078e0203 */
[C---:B------:R-:W-:Y:S01]  /*23e0*/  ISETP.GE.AND P3, PT, R58.reuse, 0x11, PT ;  /* 0x000000113a00780c */ /* 0x040fe20003f66270 */
[----:B------:R-:W-:Y:S01]  /*23f0*/  BSSY B1, `(.L_x_43) ;  /* 0x000000a000017945 */ /* 0x000fe20003800000 */
[----:B------:R-:W-:Y:S02]  /*2400*/  ISETP.GE.AND P2, PT, R58, 0x12, PT ;  /* 0x000000123a00780c */ /* 0x000fe40003f46270 */
[----:B------:R0:W-:Y:S01]  /*2410*/  @!P4 STG.E.U8 desc[UR36][R6.64+0x9], R29 ;  /* 0x0000091d0600c986 */ /* 0x0001e2000c101124 */
[C---:B------:R-:W-:Y:S02]  /*2420*/  ISETP.LT.OR P0, PT, R20.reuse, 0x9, !P0 ;  /* 0x000000091400780c */ /* 0x040fe40004701670 */
[C---:B------:R-:W-:Y:S02]  /*2430*/  ISETP.LT.OR P5, PT, R20.reuse, 0x1, !P3 ;  /* 0x000000011400780c */ /* 0x040fe40005fa1670 */
[----:B------:R-:W-:-:S02]  /*2440*/  ISETP.LT.OR P4, PT, R20, 0x1, !P2 ;  /* 0x000000011400780c */ /* 0x000fc40005781670 */
[----:B------:R-:W-:Y:S11]  /*2450*/  @P1 BRA `(.L_x_44) ;  /* 0x00000000000c1947 */ /* 0x000ff60003800000 */
[----:B------:R-:W5:Y:S02]  /*2460*/  LDG.E.U8 R56, desc[UR36][R10.64+0x8] ;  /* 0x000008240a387981 */ /* 0x000f64000c1e1100 */
[----:B-----5:R-:W-:-:S05]  /*2470*/  PRMT R0, R56, 0x8880, RZ ;  /* 0x0000888038007816 */ /* 0x020fca00000000ff */
[----:B------:R-:W-:-:S07]  /*2480*/  IMAD R3, R0, R23, RZ ;  /* 0x0000001700037224 */ /* 0x000fce00078e02ff */
.L_x_44:
[----:B------:R-:W-:Y:S05]  /*2490*/  BSYNC B1 ;  /* 0x0000000000017941 */ /* 0x000fea0003800000 */
.L_x_43:
[----:B---3--:R-:W-:Y:S01]  /*24a0*/  @!P1 IMAD R13, R30, R22, R3 ;  /* 0x000000161e0d9224 */ /* 0x008fe200078e0203 */
[----:B------:R-:W-:Y:S04]  /*24b0*/  BSSY B1, `(.L_x_45) ;  /* 0x0000006000017945 */ /* 0x000fe80003800000 */
[----:B------:R3:W-:Y:S01]  /*24c0*/  @!P1 STG.E.U8 desc[UR36][R4.64+0x8], R13 ;  /* 0x0000080d04009986 */ /* 0x0007e2000c101124 */
[----:B------:R-:W-:Y:S05]  /*24d0*/  @P0 BRA `(.L_x_46) ;  /* 0x00000000000c0947 */ /* 0x000fea0003800000 */
[----:B------:R-:W5:Y:S02]  /*24e0*/  LDG.E.U8 R56, desc[UR36][R10.64+0x9] ;  /* 0x000009240a387981 */ /* 0x000f64000c1e1100 */
[----:B-----5:R-:W-:-:S05]  /*24f0*/  PRMT R0, R56, 0x8880, RZ ;  /* 0x0000888038007816 */ /* 0x020fca00000000ff */
[----:B------:R-:W-:-:S07]  /*2500*/  IMAD R3, R0, R23, RZ ;  /* 0x0000001700037224 */ /* 0x000fce00078e02ff */
.L_x_46:
[----:B------:R-:W-:Y:S05]  /*2510*/  BSYNC B1 ;  /* 0x0000000000017941 */ /* 0x000fea0003800000 */
.L_x_45:
[----:B------:R-:W-:Y:S01]  /*2520*/  @!P0 IMAD R31, R31, R22, R3 ;  /* 0x000000161f1f8224 */ /* 0x000fe200078e0203 */
[----:B------:R-:W-:Y:S04]  /*2530*/  BSSY B1, `(.L_x_47) ;  /* 0x0000006000017945 */ /* 0x000fe80003800000 */
[----:B------:R0:W-:Y:S01]  /*2540*/  @!P0 STG.E.U8 desc[UR36][R4.64+0x9], R31 ;  /* 0x0000091f04008986 */ /* 0x0001e2000c101124 */
[----:B------:R-:W-:Y:S05]  /*2550*/  @P5 BRA `(.L_x_48) ;  /* 0x00000000000c5947 */ /* 0x000fea0003800000 */
[----:B------:R-:W5:Y:S02]  /*2560*/  LDG.E.U8 R56, desc[UR36][R8.64+0x10] ;  /* 0x0000102408387981 */ /* 0x000f64000c1e1100 */
[----:B-----5:R-:W-:-:S05]  /*2570*/  PRMT R0, R56, 0x8880, RZ ;  /* 0x0000888038007816 */ /* 0x020fca00000000ff */
[----:B------:R-:W-:-:S07]  /*2580*/  IMAD R3, R0, R23, RZ ;  /* 0x0000001700037224 */ /* 0x000fce00078e02ff */
.L_x_48:
[----:B------:R-:W-:Y:S05]  /*2590*/  BSYNC B1 ;  /* 0x0000000000017941 */ /* 0x000fea0003800000 */
.L_x_47:
[----:B---3--:R-:W-:Y:S01]  /*25a0*/  @!P5 IMAD R13, R32, R22, R3 ;  /* 0x00000016200dd224 */ /* 0x008fe200078e0203 */
[----:B------:R-:W-:Y:S04]  /*25b0*/  BSSY B1, `(.L_x_49) ;  /* 0x0000006000017945 */ /* 0x000fe80003800000 */
[----:B------:R3:W-:Y:S01]  /*25c0*/  @!P5 STG.E.U8 desc[UR36][R6.64+0x10], R13 ;  /* 0x0000100d0600d986 */ /* 0x0007e2000c101124 */
[----:B------:R-:W-:Y:S05]  /*25d0*/  @P4 BRA `(.L_x_50) ;  /* 0x00000000000c4947 */ /* 0x000fea0003800000 */
[----:B------:R-:W5:Y:S02]  /*25e0*/  LDG.E.U8 R56, desc[UR36][R8.64+0x11] ;  /* 0x0000112408387981 */ /* 0x000f64000c1e1100 */
[----:B-----5:R-:W-:-:S05]  /*25f0*/  PRMT R0, R56, 0x8880, RZ ;  /* 0x0000888038007816 */ /* 0x020fca00000000ff */
[----:B------:R-:W-:-:S07]  /*2600*/  IMAD R3, R0, R23, RZ ;  /* 0x0000001700037224 */ /* 0x000fce00078e02ff */
.L_x_50:
[----:B------:R-:W-:Y:S05]  /*2610*/  BSYNC B1 ;  /* 0x0000000000017941 */ /* 0x000fea0003800000 */
.L_x_49:
        /* <DEDUP_REMOVED lines=13> */
.L_x_52:
[----:B------:R-:W-:Y:S05]  /*26f0*/  BSYNC B1 ;  /* 0x0000000000017941 */ /* 0x000fea0003800000 */
.L_x_51:
[----:B---3--:R-:W-:Y:S01]  /*2700*/  @!P3 IMAD R13, R34, R22, R3 ;  /* 0x00000016220db224 */ /* 0x008fe200078e0203 */
[----:B------:R-:W-:Y:S04]  /*2710*/  BSSY B1, `(.L_x_53) ;  /* 0x0000006000017945 */ /* 0x000fe80003800000 */
[----:B------:R3:W-:Y:S01]  /*2720*/  @!P3 STG.E.U8 desc[UR36][R4.64+0x10], R13 ;  /* 0x0000100d0400b986 */ /* 0x0007e2000c101124 */
[----:B------:R-:W-:Y:S05]  /*2730*/  @P2 BRA `(.L_x_54) ;  /* 0x00000000000c2947 */ /* 0x000fea0003800000 */
[----:B------:R-:W5:Y:S02]  /*2740*/  LDG.E.U8 R56, desc[UR36][R10.64+0x11] ;  /* 0x000011240a387981 */ /* 0x000f64000c1e1100 */
[----:B-----5:R-:W-:-:S05]  /*2750*/  PRMT R0, R56, 0x8880, RZ ;  /* 0x0000888038007816 */ /* 0x020fca00000000ff */
[----:B------:R-:W-:-:S07]  /*2760*/  IMAD R3, R0, R23, RZ ;  /* 0x0000001700037224 */ /* 0x000fce00078e02ff */
.L_x_54:
[----:B------:R-:W-:Y:S05]  /*2770*/  BSYNC B1 ;  /* 0x0000000000017941 */ /* 0x000fea0003800000 */
.L_x_53:
[----:B------:R-:W-:Y:S01]  /*2780*/  @!P2 IMAD R35, R35, R22, R3 ;  /* 0x000000162323a224 */ /* 0x000fe200078e0203 */
[----:B------:R-:W-:Y:S04]  /*2790*/  BSSY B1, `(.L_x_55) ;  /* 0x0000006000017945 */ /* 0x000fe80003800000 */
[----:B------:R0:W-:Y:S01]  /*27a0*/  @!P2 STG.E.U8 desc[UR36][R4.64+0x11], R35 ;  /* 0x000011230400a986 */ /* 0x0001e2000c101124 */
[----:B------:R-:W-:Y:S05]  /*27b0*/  @P5 BRA `(.L_x_56) ;  /* 0x00000000000c5947 */ /* 0x000fea0003800000 */
[----:B------:R-:W5:Y:S02]  /*27c0*/  LDG.E.U8 R56, desc[UR36][R8.64+0x18] ;  /* 0x0000182408387981 */ /* 0x000f64000c1e1100 */
[----:B-----5:R-:W-:-:S05]  /*27d0*/  PRMT R0, R56, 0x8880, RZ ;  /* 0x0000888038007816 */ /* 0x020fca00000000ff */
[----:B------:R-:W-:-:S07]  /*27e0*/  IMAD R3, R0, R23, RZ ;  /* 0x0000001700037224 */ /* 0x000fce00078e02ff */
.L_x_56:
[----:B------:R-:W-:Y:S05]  /*27f0*/  BSYNC B1 ;  /* 0x0000000000017941 */ /* 0x000fea0003800000 */
.L_x_55:
[----:B---3--:R-:W-:Y:S01]  /*2800*/  @!P5 IMAD R13, R36, R22, R3 ;  /* 0x00000016240dd224 */ /* 0x008fe200078e0203 */
[----:B------:R-:W-:Y:S04]  /*2810*/  BSSY B1, `(.L_x_57) ;  /* 0x0000006000017945 */ /* 0x000fe80003800000 */
[----:B------:R3:W-:Y:S01]  /*2820*/  @!P5 STG.E.U8 desc[UR36][R6.64+0x18], R13 ;  /* 0x0000180d0600d986 */ /* 0x0007e2000c101124 */
[----:B------:R-:W-:Y:S05]  /*2830*/  @P4 BRA `(.L_x_58) ;  /* 0x00000000000c4947 */ /* 0x000fea0003800000 */
[----:B------:R-:W5:Y:S02]  /*2840*/  LDG.E.U8 R56, desc[UR36][R8.64+0x19] ;  /* 0x0000192408387981 */ /* 0x000f64000c1e1100 */
[----:B-----5:R-:W-:-:S05]  /*2850*/  PRMT R0, R56, 0x8880, RZ ;  /* 0x0000888038007816 */ /* 0x020fca00000000ff */
[----:B------:R-:W-:-:S07]  /*2860*/  IMAD R3, R0, R23, RZ ;  /* 0x0000001700037224 */ /* 0x000fce00078e02ff */
.L_x_58:
[----:B------:R-:W-:Y:S05]  /*2870*/  BSYNC B1 ;  /* 0x0000000000017941 */ /* 0x000fea0003800000 */
.L_x_57:
        /* <DEDUP_REMOVED lines=13> */
.L_x_60:
[----:B------:R-:W-:Y:S05]  /*2950*/  BSYNC B1 ;  /* 0x0000000000017941 */ /* 0x000fea0003800000 */
.L_x_59:
[----:B---3--:R-:W-:Y:S01]  /*2960*/  @!P1 IMAD R13, R38, R22, R3 ;  /* 0x00000016260d9224 */ /* 0x008fe200078e0203 */
[----:B------:R-:W-:Y:S04]  /*2970*/  BSSY B1, `(.L_x_61) ;  /* 0x0000006000017945 */ /* 0x000fe80003800000 */
[----:B------:R3:W-:Y:S01]  /*2980*/  @!P1 STG.E.U8 desc[UR36][R4.64+0x18], R13 ;  /* 0x0000180d04009986 */ /* 0x0007e2000c101124 */
[----:B------:R-:W-:Y:S05]  /*2990*/  @P4 BRA `(.L_x_62) ;  /* 0x00000000000c4947 */ /* 0x000fea0003800000 */
[----:B------:R-:W5:Y:S02]  /*29a0*/  LDG.E.U8 R56, desc[UR36][R10.64+0x19] ;  /* 0x000019240a387981 */ /* 0x000f64000c1e1100 */
[----:B-----5:R-:W-:-:S05]  /*29b0*/  PRMT R0, R56, 0x8880, RZ ;  /* 0x0000888038007816 */ /* 0x020fca00000000ff */
[----:B------:R-:W-:-:S07]  /*29c0*/  IMAD R3, R0, R23, RZ ;  /* 0x0000001700037224 */ /* 0x000fce00078e02ff */
.L_x_62:
[----:B------:R-:W-:Y:S05]  /*29d0*/  BSYNC B1 ;  /* 0x0000000000017941 */ /* 0x000fea0003800000 */
.L_x_61:
[----:B------:R-:W-:Y:S01]  /*29e0*/  @!P4 IMAD R39, R39, R22, R3 ;  /* 0x000000162727c224 */ /* 0x000fe200078e0203 */
[----:B------:R-:W-:Y:S04]  /*29f0*/  BSSY B1, `(.L_x_63) ;  /* 0x0000006000017945 */ /* 0x000fe80003800000 */
[----:B------:R0:W-:Y:S01]  /*2a00*/  @!P4 STG.E.U8 desc[UR36][R4.64+0x19], R39 ;  /* 0x000019270400c986 */ /* 0x0001e2000c101124 */
[----:B------:R-:W-:Y:S05]  /*2a10*/  @P5 BRA `(.L_x_64) ;  /* 0x00000000000c5947 */ /* 0x000fea0003800000 */
[----:B------:R-:W5:Y:S02]  /*2a20*/  LDG.E.U8 R56, desc[UR36][R8.64+0x20] ;  /* 0x0000202408387981 */ /* 0x000f64000c1e1100 */
[----:B-----5:R-:W-:-:S05]  /*2a30*/  PRMT R0, R56, 0x8880, RZ ;  /* 0x0000888038007816 */ /* 0x020fca00000000ff */
[----:B------:R-:W-:-:S07]  /*2a40*/  IMAD R3, R0, R23, RZ ;  /* 0x0000001700037224 */ /* 0x000fce00078e02ff */
.L_x_64:
[----:B------:R-:W-:Y:S05]  /*2a50*/  BSYNC B1 ;  /* 0x0000000000017941 */ /* 0x000fea0003800000 */
.L_x_63:
[----:B---3--:R-:W-:Y:S01]  /*2a60*/  @!P5 IMAD R13, R40, R22, R3 ;  /* 0x00000016280dd224 */ /* 0x008fe200078e0203 */
[----:B------:R-:W-:Y:S04]  /*2a70*/  BSSY B1, `(.L_x_65) ;  /* 0x0000006000017945 */ /* 0x000fe80003800000 */
[----:B------:R3:W-:Y:S01]  /*2a80*/  @!P5 STG.E.U8 desc[UR36][R6.64+0x20], R13 ;  /* 0x0000200d0600d986 */ /* 0x0007e2000c101124 */
[----:B------:R-:W-:Y:S05]  /*2a90*/  @P0 BRA `(.L_x_66) ;  /* 0x00000000000c0947 */ /* 0x000fea0003800000 */
[----:B------:R-:W5:Y:S02]  /*2aa0*/  LDG.E.U8 R56, desc[UR36][R8.64+0x21] ;  /* 0x0000212408387981 */ /* 0x000f64000c1e1100 */
[----:B-----5:R-:W-:-:S05]  /*2ab0*/  PRMT R0, R56, 0x8880, RZ ;  /* 0x0000888038007816 */ /* 0x020fca00000000ff */
[----:B------:R-:W-:-:S07]  /*2ac0*/  IMAD R3, R0, R23, RZ ;  /* 0x0000001700037224 */ /* 0x000fce00078e02ff */
.L_x_66:
[----:B------:R-:W-:Y:S05]  /*2ad0*/  BSYNC B1 ;  /* 0x0000000000017941 */ /* 0x000fea0003800000 */
.L_x_65:
        /* <DEDUP_REMOVED lines=13> */
.L_x_68:
[----:B------:R-:W-:Y:S05]  /*2bb0*/  BSYNC B1 ;  /* 0x0000000000017941 */ /* 0x000fea0003800000 */
.L_x_67:
[----:B---3--:R-:W-:Y:S01]  /*2bc0*/  @!P3 IMAD R13, R42, R22, R3 ;  /* 0x000000162a0db224 */ /* 0x008fe200078e0203 */
[----:B------:R-:W-:Y:S04]  /*2bd0*/  BSSY B1, `(.L_x_69) ;  /* 0x0000006000017945 */ /* 0x000fe80003800000 */
[----:B------:R3:W-:Y:S01]  /*2be0*/  @!P3 STG.E.U8 desc[UR36][R4.64+0x20], R13 ;  /* 0x0000200d0400b986 */ /* 0x0007e2000c101124 */
[----:B------:R-:W-:Y:S05]  /*2bf0*/  @P2 BRA `(.L_x_70) ;  /* 0x00000000000c2947 */ /* 0x000fea0003800000 */
[----:B------:R-:W5:Y:S02]  /*2c00*/  LDG.E.U8 R56, desc[UR36][R10.64+0x21] ;  /* 0x000021240a387981 */ /* 0x000f64000c1e1100 */
[----:B-----5:R-:W-:-:S05]  /*2c10*/  PRMT R0, R56, 0x8880, RZ ;  /* 0x0000888038007816 */ /* 0x020fca00000000ff */
[----:B------:R-:W-:-:S07]  /*2c20*/  IMAD R3, R0, R23, RZ ;  /* 0x0000001700037224 */ /* 0x000fce00078e02ff */
.L_x_70:
[----:B------:R-:W-:Y:S05]  /*2c30*/  BSYNC B1 ;  /* 0x0000000000017941 */ /* 0x000fea0003800000 */
.L_x_69:
[----:B------:R-:W-:Y:S01]  /*2c40*/  @!P2 IMAD R43, R43, R22, R3 ;  /* 0x000000162b2ba224 */ /* 0x000fe200078e0203 */
[----:B------:R-:W-:Y:S04]  /*2c50*/  BSSY B1, `(.L_x_71) ;  /* 0x0000006000017945 */ /* 0x000fe80003800000 */
[----:B------:R0:W-:Y:S01]  /*2c60*/  @!P2 STG.E.U8 desc[UR36][R4.64+0x21], R43 ;  /* 0x0000212b0400a986 */ /* 0x0001e2000c101124 */
[----:B------:R-:W-:Y:S05]  /*2c70*/  @P0 BRA `(.L_x_72) ;  /* 0x00000000000c0947 */ /* 0x000fea0003800000 */
[----:B------:R-:W5:Y:S02]  /*2c80*/  LDG.E.U8 R56, desc[UR36][R8.64+0x28] ;  /* 0x0000282408387981 */ /* 0x000f64000c1e1100 */
[----:B-----5:R-:W-:-:S05]  /*2c90*/  PRMT R0, R56, 0x8880, RZ ;  /* 0x0000888038007816 */ /* 0x020fca00000000ff */
[----:B------:R-:W-:-:S07]  /*2ca0*/  IMAD R3, R0, R23, RZ ;  /* 0x0000001700037224 */ /* 0x000fce00078e02ff */
.L_x_72:
[----:B------:R-:W-:Y:S05]  /*2cb0*/  BSYNC B1 ;  /* 0x0000000000017941 */ /* 0x000fea0003800000 */
.L_x_71:
[----:B---3--:R-:W-:Y:S01]  /*2cc0*/  @!P0 IMAD R13, R44, R22, R3 ;  /* 0x000000162c0d8224 */ /* 0x008fe200078e0203 */
[----:B------:R-:W-:Y:S04]  /*2cd0*/  BSSY B1, `(.L_x_73) ;  /* 0x0000006000017945 */ /* 0x000fe80003800000 */
[----:B------:R3:W-:Y:S01]  /*2ce0*/  @!P0 STG.E.U8 desc[UR36][R6.64+0x28], R13 ;  /* 0x0000280d06008986 */ /* 0x0007e2000c101124 */
[----:B------:R-:W-:Y:S05]  /*2cf0*/  @P5 BRA `(.L_x_74) ;  /* 0x00000000000c5947 */ /* 0x000fea0003800000 */
[----:B------:R-:W5:Y:S02]  /*2d00*/  LDG.E.U8 R56, desc[UR36][R8.64+0x29] ;  /* 0x0000292408387981 */ /* 0x000f64000c1e1100 */
[----:B-----5:R-:W-:-:S05]  /*2d10*/  PRMT R0, R56, 0x8880, RZ ;  /* 0x0000888038007816 */ /* 0x020fca00000000ff */
[----:B------:R-:W-:-:S07]  /*2d20*/  IMAD R3, R0, R23, RZ ;  /* 0x0000001700037224 */ /* 0x000fce00078e02ff */
.L_x_74:
[----:B------:R-:W-:Y:S05]  /*2d30*/  BSYNC B1 ;  /* 0x0000000000017941 */ /* 0x000fea0003800000 */
.L_x_73:
        /* <DEDUP_REMOVED lines=13> */
.L_x_76:
[----:B------:R-:W-:Y:S05]  /*2e10*/  BSYNC B1 ;  /* 0x0000000000017941 */ /* 0x000fea0003800000 */
.L_x_75:
[----:B---3--:R-:W-:Y:S01]  /*2e20*/  @!P4 IMAD R13, R46, R22, R3 ;  /* 0x000000162e0dc224 */ /* 0x008fe200078e0203 */
[----:B------:R-:W-:Y:S04]  /*2e30*/  BSSY B1, `(.L_x_77) ;  /* 0x0000006000017945 */ /* 0x000fe80003800000 */
[----:B------:R3:W-:Y:S01]  /*2e40*/  @!P4 STG.E.U8 desc[UR36][R4.64+0x28], R13 ;  /* 0x0000280d0400c986 */ /* 0x0007e2000c101124 */
[----:B------:R-:W-:Y:S05]  /*2e50*/  @P1 BRA `(.L_x_78) ;  /* 0x00000000000c1947 */ /* 0x000fea0003800000 */
[----:B------:R-:W5:Y:S02]  /*2e60*/  LDG.E.U8 R56, desc[UR36][R10.64+0x29] ;  /* 0x000029240a387981 */ /* 0x000f64000c1e1100 */
[----:B-----5:R-:W-:-:S05]  /*2e70*/  PRMT R0, R56, 0x8880, RZ ;  /* 0x0000888038007816 */ /* 0x020fca00000000ff */
[----:B------:R-:W-:-:S07]  /*2e80*/  IMAD R3, R0, R23, RZ ;  /* 0x0000001700037224 */ /* 0x000fce00078e02ff */
.L_x_78:
[----:B------:R-:W-:Y:S05]  /*2e90*/  BSYNC B1 ;  /* 0x0000000000017941 */ /* 0x000fea0003800000 */
.L_x_77:
[----:B------:R-:W-:Y:S01]  /*2ea0*/  @!P1 IMAD R47, R47, R22, R3 ;  /* 0x000000162f2f9224 */ /* 0x000fe200078e0203 */
[----:B------:R-:W-:Y:S04]  /*2eb0*/  BSSY B1, `(.L_x_79) ;  /* 0x0000006000017945 */ /* 0x000fe80003800000 */
[----:B------:R0:W-:Y:S01]  /*2ec0*/  @!P1 STG.E.U8 desc[UR36][R4.64+0x29], R47 ;  /* 0x0000292f04009986 */ /* 0x0001e2000c101124 */
[----:B------:R-:W-:Y:S05]  /*2ed0*/  @P3 BRA `(.L_x_80) ;  /* 0x00000000000c3947 */ /* 0x000fea0003800000 */
[----:B------:R-:W5:Y:S02]  /*2ee0*/  LDG.E.U8 R56, desc[UR36][R8.64+0x30] ;  /* 0x0000302408387981 */ /* 0x000f64000c1e1100 */
[----:B-----5:R-:W-:-:S05]  /*2ef0*/  PRMT R0, R56, 0x8880, RZ ;  /* 0x0000888038007816 */ /* 0x020fca00000000ff */
[----:B------:R-:W-:-:S07]  /*2f00*/  IMAD R3, R0, R23, RZ ;  /* 0x0000001700037224 */ /* 0x000fce00078e02ff */
.L_x_80:
[----:B------:R-:W-:Y:S05]  /*2f10*/  BSYNC B1 ;  /* 0x0000000000017941 */ /* 0x000fea0003800000 */
.L_x_79:
[----:B---3--:R-:W-:Y:S01]  /*2f20*/  @!P3 IMAD R13, R48, R22, R3 ;  /* 0x00000016300db224 */ /* 0x008fe200078e0203 */
[----:B------:R-:W-:Y:S04]  /*2f30*/  BSSY B1, `(.L_x_81) ;  /* 0x0000006000017945 */ /* 0x000fe80003800000 */
[----:B------:R3:W-:Y:S01]  /*2f40*/  @!P3 STG.E.U8 desc[UR36][R6.64+0x30], R13 ;  /* 0x0000300d0600b986 */ /* 0x0007e2000c101124 */
[----:B------:R-:W-:Y:S05]  /*2f50*/  @P5 BRA `(.L_x_82) ;  /* 0x00000000000c5947 */ /* 0x000fea0003800000 */
[----:B------:R-:W5:Y:S02]  /*2f60*/  LDG.E.U8 R56, desc[UR36][R8.64+0x31] ;  /* 0x0000312408387981 */ /* 0x000f64000c1e1100 */
[----:B-----5:R-:W-:-:S05]  /*2f70*/  PRMT R0, R56, 0x8880, RZ ;  /* 0x0000888038007816 */ /* 0x020fca00000000ff */
[----:B------:R-:W-:-:S07]  /*2f80*/  IMAD R3, R0, R23, RZ ;  /* 0x0000001700037224 */ /* 0x000fce00078e02ff */
.L_x_82:
[----:B------:R-:W-:Y:S05]  /*2f90*/  BSYNC B1 ;  /* 0x0000000000017941 */ /* 0x000fea0003800000 */
.L_x_81:
        /* <DEDUP_REMOVED lines=9> */
[----:B------:R-:W-:Y:S01]  /*3030*/  ISETP.LT.OR P3, PT, R20, 0x9, !P3 ;  /* 0x000000091400780c */ /* 0x000fe20005f61670 */
[----:B------:R-:W-:-:S12]  /*3040*/  @P2 BRA `(.L_x_84) ;  /* 0x00000000000c2947 */ /* 0x000fd80003800000 */
[----:B------:R-:W5:Y:S02]  /*3050*/  LDG.E.U8 R56, desc[UR36][R10.64+0x30] ;  /* 0x000030240a387981 */ /* 0x000f64000c1e1100 */
[----:B-----5:R-:W-:-:S05]  /*3060*/  PRMT R0, R56, 0x8880, RZ ;  /* 0x0000888038007816 */ /* 0x020fca00000000ff */
[----:B------:R-:W-:-:S07]  /*3070*/  IMAD R3, R0, R23, RZ ;  /* 0x0000001700037224 */ /* 0x000fce00078e02ff */
.L_x_84:
[----:B------:R-:W-:Y:S05]  /*3080*/  BSYNC B1 ;  /* 0x0000000000017941 */ /* 0x000fea0003800000 */
.L_x_83:
[----:B---3--:R-:W-:Y:S01]  /*3090*/  @!P2 IMAD R13, R50, R22, R3 ;  /* 0x00000016320da224 */ /* 0x008fe200078e0203 */
[----:B------:R-:W-:Y:S04]  /*30a0*/  BSSY B1, `(.L_x_85) ;  /* 0x0000006000017945 */ /* 0x000fe80003800000 */
[----:B------:R3:W-:Y:S01]  /*30b0*/  @!P2 STG.E.U8 desc[UR36][R4.64+0x30], R13 ;  /* 0x0000300d0400a986 */ /* 0x0007e2000c101124 */
[----:B------:R-:W-:Y:S05]  /*30c0*/  @P0 BRA `(.L_x_86) ;  /* 0x00000000000c0947 */ /* 0x000fea0003800000 */
[----:B------:R-:W5:Y:S02]  /*30d0*/  LDG.E.U8 R56, desc[UR36][R10.64+0x31] ;  /* 0x000031240a387981 */ /* 0x000f64000c1e1100 */
[----:B-----5:R-:W-:-:S05]  /*30e0*/  PRMT R0, R56, 0x8880, RZ ;  /* 0x0000888038007816 */ /* 0x020fca00000000ff */
[----:B------:R-:W-:-:S07]  /*30f0*/  IMAD R3, R0, R23, RZ ;  /* 0x0000001700037224 */ /* 0x000fce00078e02ff */
.L_x_86:
[----:B------:R-:W-:Y:S05]  /*3100*/  BSYNC B1 ;  /* 0x0000000000017941 */ /* 0x000fea0003800000 */
.L_x_85:
[----:B------:R-:W-:Y:S01]  /*3110*/  @!P0 IMAD R51, R51, R22, R3 ;  /* 0x0000001633338224 */ /* 0x000fe200078e0203 */
[----:B------:R-:W-:Y:S04]  /*3120*/  BSSY B1, `(.L_x_87) ;  /* 0x0000006000017945 */ /* 0x000fe80003800000 */
[----:B------:R0:W-:Y:S01]  /*3130*/  @!P0 STG.E.U8 desc[UR36][R4.64+0x31], R51 ;  /* 0x0000313304008986 */ /* 0x0001e2000c101124 */
[----:B------:R-:W-:Y:S05]  /*3140*/  @P5 BRA `(.L_x_88) ;  /* 0x00000000000c5947 */ /* 0x000fea0003800000 */
[----:B------:R-:W5:Y:S02]  /*3150*/  LDG.E.U8 R56, desc[UR36][R8.64+0x38] ;  /* 0x0000382408387981 */ /* 0x000f64000c1e1100 */
[----:B-----5:R-:W-:-:S05]  /*3160*/  PRMT R0, R56, 0x8880, RZ ;  /* 0x0000888038007816 */ /* 0x020fca00000000ff */
[----:B------:R-:W-:-:S07]  /*3170*/  IMAD R3, R0, R23, RZ ;  /* 0x0000001700037224 */ /* 0x000fce00078e02ff */
.L_x_88:
[----:B------:R-:W-:Y:S05]  /*3180*/  BSYNC B1 ;  /* 0x0000000000017941 */ /* 0x000fea0003800000 */
.L_x_87:
[----:B---3--:R-:W-:Y:S01]  /*3190*/  @!P5 IMAD R13, R52, R22, R3 ;  /* 0x00000016340dd224 */ /* 0x008fe200078e0203 */
[----:B------:R-:W-:Y:S04]  /*31a0*/  BSSY B1, `(.L_x_89) ;  /* 0x0000006000017945 */ /* 0x000fe80003800000 */
[----:B------:R3:W-:Y:S01]  /*31b0*/  @!P5 STG.E.U8 desc[UR36][R6.64+0x38], R13 ;  /* 0x0000380d0600d986 */ /* 0x0007e2000c101124 */
[----:B------:R-:W-:Y:S05]  /*31c0*/  @P4 BRA `(.L_x_90) ;  /* 0x00000000000c4947 */ /* 0x000fea0003800000 */
[----:B------:R-:W5:Y:S02]  /*31d0*/  LDG.E.U8 R56, desc[UR36][R8.64+0x39] ;  /* 0x0000392408387981 */ /* 0x000f64000c1e1100 */
[----:B-----5:R-:W-:-:S05]  /*31e0*/  PRMT R0, R56, 0x8880, RZ ;  /* 0x0000888038007816 */ /* 0x020fca00000000ff */
[----:B------:R-:W-:-:S07]  /*31f0*/  IMAD R3, R0, R23, RZ ;  /* 0x0000001700037224 */ /* 0x000fce00078e02ff */
.L_x_90:
[----:B------:R-:W-:Y:S05]  /*3200*/  BSYNC B1 ;  /* 0x0000000000017941 */ /* 0x000fea0003800000 */
.L_x_89:
[----:B------:R-:W-:Y:S01]  /*3210*/  @!P4 IMAD R53, R53, R22, R3 ;  /* 0x000000163535c224 */ /* 0x000fe200078e0203 */
[----:B------:R-:W-:Y:S04]  /*3220*/  BSSY B1, `(.L_x_91) ;  /* 0x0000006000017945 */ /* 0x000fe80003800000 */
[----:B------:R0:W-:Y:S01]  /*3230*/  @!P4 STG.E.U8 desc[UR36][R6.64+0x39], R53 ;  /* 0x000039350600c986 */ /* 0x0001e2000c101124 */
[----:B------:R-:W-:Y:S05]  /*3240*/  @P3 BRA `(.L_x_92) ;  /* 0x00000000000c3947 */ /* 0x000fea0003800000 */
[----:B------:R-:W5:Y:S02]  /*3250*/  LDG.E.U8 R56, desc[UR36][R10.64+0x38] ;  /* 0x000038240a387981 */ /* 0x000f64000c1e1100 */
[----:B-----5:R-:W-:-:S05]  /*3260*/  PRMT R0, R56, 0x8880, RZ ;  /* 0x0000888038007816 */ /* 0x020fca00000000ff */
[----:B------:R-:W-:-:S07]  /*3270*/  IMAD R3, R0, R23, RZ ;  /* 0x0000001700037224 */ /* 0x000fce00078e02ff */
.L_x_92:
[----:B------:R-:W-:Y:S05]  /*3280*/  BSYNC B1 ;  /* 0x0000000000017941 */ /* 0x000fea0003800000 */
.L_x_91:
[----:B0123--:R-:W-:Y:S01]  /*3290*/  @!P3 IMAD R7, R54, R22, R3 ;  /* 0x000000163607b224 */ /* 0x00ffe200078e0203 */
[----:B------:R-:W-:Y:S01]  /*32a0*/  ISETP.LT.OR P1, PT, R20, 0x9, !P1 ;  /* 0x000000091400780c */ /* 0x000fe20004f21670 */
[----:B------:R-:W-:Y:S03]  /*32b0*/  BSSY B1, `(.L_x_93) ;  /* 0x0000006000017945 */ /* 0x000fe60003800000 */
[----:B------:R0:W-:Y:S09]  /*32c0*/  @!P3 STG.E.U8 desc[UR36][R4.64+0x38], R7 ;  /* 0x000038070400b986 */ /* 0x0001f2000c101124 */
[----:B------:R-:W-:Y:S05]  /*32d0*/  @P1 BRA `(.L_x_94) ;  /* 0x00000000000c1947 */ /* 0x000fea0003800000 */
[----:B------:R-:W2:Y:S02]  /*32e0*/  LDG.E.U8 R56, desc[UR36][R10.64+0x39] ;  /* 0x000039240a387981 */ /* 0x000ea4000c1e1100 */
[----:B--2---:R-:W-:-:S05]  /*32f0*/  PRMT R0, R56, 0x8880, RZ ;  /* 0x0000888038007816 */ /* 0x004fca00000000ff */
[----:B------:R-:W-:-:S07]  /*3300*/  IMAD R3, R0, R23, RZ ;  /* 0x0000001700037224 */ /* 0x000fce00078e02ff */
.L_x_94:
[----:B------:R-:W-:Y:S05]  /*3310*/  BSYNC B1 ;  /* 0x0000000000017941 */ /* 0x000fea0003800000 */
.L_x_93:
[----:B------:R-:W-:Y:S01]  /*3320*/  IMAD R3, R55, R22, R3 ;  /* 0x0000001637037224 */ /* 0x000fe200078e0203 */
[----:B------:R-:W-:Y:S06]  /*3330*/  @P1 BRA `(.L_x_95) ;  /* 0x0000000400c81947 */ /* 0x000fec0003800000 */
[----:B------:R1:W-:Y:S01]  /*3340*/  STG.E.U8 desc[UR36][R4.64+0x39], R3 ;  /* 0x0000390304007986 */ /* 0x0003e2000c101124 */
[----:B------:R-:W-:Y:S05]  /*3350*/  BRA `(.L_x_95) ;  /* 0x0000000400c07947 */ /* 0x000fea0003800000 */
.L_x_30:
[C---:B------:R-:W-:Y:S02]  /*3360*/  ISETP.GE.AND P1, PT, R58.reuse, 0x1, PT ;  /* 0x000000013a00780c */ /* 0x040fe40003f26270 */
[----:B------:R-:W-:Y:S02]  /*3370*/  ISETP.GE.AND P0, PT, R58, 0x2, PT ;  /* 0x000000023a00780c */ /* 0x000fe40003f06270 */
[C---:B------:R-:W-:Y:S02]  /*3380*/  ISETP.LT.OR P4, PT, R20.reuse, 0x1, !P1 ;  /* 0x000000011400780c */ /* 0x040fe40004f81670 */
[C---:B------:R-:W-:Y:S02]  /*3390*/  ISETP.LT.OR P5, PT, R20.reuse, 0x1, !P0 ;  /* 0x000000011400780c */ /* 0x040fe400047a1670 */
[C---:B------:R-:W-:Y:S02]  /*33a0*/  ISETP.LT.OR P1, PT, R20.reuse, 0x9, !P1 ;  /* 0x000000091400780c */ /* 0x040fe40004f21670 */
[----:B------:R-:W-:-:S02]  /*33b0*/  ISETP.LT.OR P0, PT, R20, 0x9, !P0 ;  /* 0x000000091400780c */ /* 0x000fc40004701670 */
[C---:B------:R-:W-:Y:S02]  /*33c0*/  ISETP.GE.AND P3, PT, R58.reuse, 0x9, PT ;  /* 0x000000093a00780c */ /* 0x040fe40003f66270 */
[----:B------:R-:W-:-:S03]  /*33d0*/  ISETP.GE.AND P2, PT, R58, 0xa, PT ;  /* 0x0000000a3a00780c */ /* 0x000fc60003f46270 */
[-C--:B------:R-:W-:Y:S02]  /*33e0*/  @!P4 IMAD R3, R24, R22.reuse, RZ ;  /* 0x000000161803c224 */ /* 0x080fe400078e02ff */
[-C--:B------:R-:W-:Y:S02]  /*33f0*/  @!P5 IMAD R25, R25, R22.reuse, RZ ;  /* 0x000000161919d224 */ /* 0x080fe400078e02ff */
[-C--:B------:R-:W-:Y:S01]  /*3400*/  @!P1 IMAD R9, R26, R22.reuse, RZ ;  /* 0x000000161a099224 */ /* 0x080fe200078e02ff */
[----:B------:R0:W-:Y:S01]  /*3410*/  @!P4 STG.E.U8 desc[UR36][R6.64], R3 ;  /* 0x000000030600c986 */ /* 0x0001e2000c101124 */
[C---:B------:R-:W-:Y:S01]  /*3420*/  ISETP.LT.OR P4, PT, R20.reuse, 0x1, !P3 ;  /* 0x000000011400780c */ /* 0x040fe20005f81670 */
[----:B------:R-:W-:Y:S02]  /*3430*/  @!P0 IMAD R27, R27, R22, RZ ;  /* 0x000000161b1b8224 */ /* 0x000fe400078e02ff */
[----:B------:R-:W-:Y:S01]  /*3440*/  @!P5 STG.E.U8 desc[UR36][R6.64+0x1], R25 ;  /* 0x000001190600d986 */ /* 0x000fe2000c101124 */
[----:B------:R-:W-:-:S02]  /*3450*/  ISETP.LT.OR P5, PT, R20, 0x1, !P2 ;  /* 0x000000011400780c */ /* 0x000fc400057a1670 */
[C---:B------:R-:W-:Y:S01]  /*3460*/  ISETP.LT.OR P2, PT, R20.reuse, 0x9, !P2 ;  /* 0x000000091400780c */ /* 0x040fe20005741670 */
[----:B------:R1:W-:Y:S01]  /*3470*/  @!P1 STG.E.U8 desc[UR36][R4.64], R9 ;  /* 0x0000000904009986 */ /* 0x0003e2000c101124 */
[----:B------:R-:W-:Y:S02]  /*3480*/  ISETP.LT.OR P1, PT, R20, 0x9, !P3 ;  /* 0x000000091400780c */ /* 0x000fe40005f21670 */
[C---:B------:R-:W-:Y:S01]  /*3490*/  ISETP.GE.AND P3, PT, R58.reuse, 0x11, PT ;  /* 0x000000113a00780c */ /* 0x040fe20003f66270 */
[----:B------:R-:W-:Y:S01]  /*34a0*/  @!P0 STG.E.U8 desc[UR36][R4.64+0x1], R27 ;  /* 0x0000011b04008986 */ /* 0x000fe2000c101124 */
[----:B------:R-:W-:Y:S01]  /*34b0*/  ISETP.GE.AND P0, PT, R58, 0x12, PT ;  /* 0x000000123a00780c */ /* 0x000fe20003f06270 */
[----:B------:R-:W-:-:S04]  /*34c0*/  @!P4 IMAD R11, R28, R22, RZ ;  /* 0x000000161c0bc224 */ /* 0x000fc800078e02ff */
[-C--:B------:R-:W-:Y:S01]  /*34d0*/  @!P5 IMAD R29, R29, R22.reuse, RZ ;  /* 0x000000161d1dd224 */ /* 0x080fe200078e02ff */
[----:B------:R-:W-:Y:S01]  /*34e0*/  @!P4 STG.E.U8 desc[UR36][R6.64+0x8], R11 ;  /* 0x0000080b0600c986 */ /* 0x000fe2000c101124 */
[C---:B------:R-:W-:Y:S01]  /*34f0*/  ISETP.LT.OR P4, PT, R20.reuse, 0x1, !P3 ;  /* 0x000000011400780c */ /* 0x040fe20005f81670 */
[-C--:B------:R-:W-:Y:S02]  /*3500*/  @!P2 IMAD R31, R31, R22.reuse, RZ ;  /* 0x000000161f1fa224 */ /* 0x080fe400078e02ff */
[----:B------:R-:W-:Y:S01]  /*3510*/  @!P5 STG.E.U8 desc[UR36][R6.64+0x9], R29 ;  /* 0x0000091d0600d986 */ /* 0x000fe2000c101124 */
[----:B------:R-:W-:Y:S01]  /*3520*/  ISETP.LT.OR P5, PT, R20, 0x1, !P0 ;  /* 0x000000011400780c */ /* 0x000fe200047a1670 */
[----:B0-----:R-:W-:Y:S01]  /*3530*/  @!P1 IMAD R3, R30, R22, RZ ;  /* 0x000000161e039224 */ /* 0x001fe200078e02ff */
[----:B------:R-:W-:Y:S01]  /*3540*/  ISETP.LT.OR P0, PT, R20, 0x9, !P0 ;  /* 0x000000091400780c */ /* 0x000fe20004701670 */
[----:B------:R-:W-:Y:S01]  /*3550*/  @!P2 STG.E.U8 desc[UR36][R4.64+0x9], R31 ;  /* 0x0000091f0400a986 */ /* 0x000fe2000c101124 */
[----:B------:R-:W-:-:S03]  /*3560*/  ISETP.GE.AND P2, PT, R58, 0x19, PT ;  /* 0x000000193a00780c */ /* 0x000fc60003f46270 */
[----:B------:R0:W-:Y:S01]  /*3570*/  @!P1 STG.E.U8 desc[UR36][R4.64+0x8], R3 ;  /* 0x0000080304009986 */ /* 0x0001e2000c101124 */
[----:B------:R-:W-:Y:S01]  /*3580*/  ISETP.LT.OR P1, PT, R20, 0x9, !P3 ;  /* 0x000000091400780c */ /* 0x000fe20005f21670 */
[----:B-1----:R-:W-:Y:S01]  /*3590*/  @!P4 IMAD R9, R32, R22, RZ ;  /* 0x000000162009c224 */ /* 0x002fe200078e02ff */
[----:B------:R-:W-:-:S03]  /*35a0*/  ISETP.GE.AND P3, PT, R58, 0x1a, PT ;  /* 0x0000001a3a00780c */ /* 0x000fc60003f66270 */
[-C--:B------:R-:W-:Y:S01]  /*35b0*/  @!P5 IMAD R33, R33, R22.reuse, RZ ;  /* 0x000000162121d224 */ /* 0x080fe200078e02ff */
[----:B------:R-:W-:Y:S01]  /*35c0*/  @!P4 STG.E.U8 desc[UR36][R6.64+0x10], R9 ;  /* 0x000010090600c986 */ /* 0x000fe2000c101124 */
[C---:B------:R-:W-:Y:S01]  /*35d0*/  ISETP.LT.OR P4, PT, R20.reuse, 0x1, !P3 ;  /* 0x000000011400780c */ /* 0x040fe20005f81670 */
[-C--:B------:R-:W-:Y:S01]  /*35e0*/  @!P0 IMAD R35, R35, R22.reuse, RZ ;  /* 0x0000001623238224 */ /* 0x080fe200078e02ff */
[C---:B------:R-:W-:Y:S01]  /*35f0*/  ISETP.LT.OR P3, PT, R20.reuse, 0x9, !P3 ;  /* 0x000000091400780c */ /* 0x040fe20005f61670 */
[----:B------:R-:W-:Y:S01]  /*3600*/  @!P5 STG.E.U8 desc[UR36][R6.64+0x11], R33 ;  /* 0x000011210600d986 */ /* 0x000fe2000c101124 */
[----:B------:R-:W-:Y:S02]  /*3610*/  ISETP.LT.OR P5, PT, R20, 0x1, !P2 ;  /* 0x000000011400780c */ /* 0x000fe400057a1670 */
[----:B0-----:R-:W-:Y:S01]  /*3620*/  @!P1 IMAD R3, R34, R22, RZ ;  /* 0x0000001622039224 */ /* 0x001fe200078e02ff */
[----:B------:R-:W-:Y:S01]  /*3630*/  @!P0 STG.E.U8 desc[UR36][R4.64+0x11], R35 ;  /* 0x0000112304008986 */ /* 0x000fe2000c101124 */
[----:B------:R-:W-:-:S02]  /*3640*/  ISETP.LT.OR P2, PT, R20, 0x9, !P2 ;  /* 0x000000091400780c */ /* 0x000fc40005741670 */
[C---:B------:R-:W-:Y:S01]  /*3650*/  ISETP.GE.AND P0, PT, R58.reuse, 0x21, PT ;  /* 0x000000213a00780c */ /* 0x040fe20003f06270 */
[----:B------:R0:W-:Y:S01]  /*3660*/  @!P1 STG.E.U8 desc[UR36][R4.64+0x10], R3 ;  /* 0x0000100304009986 */ /* 0x0001e2000c101124 */
[----:B------:R-:W-:Y:S01]  /*3670*/  ISETP.GE.AND P1, PT, R58, 0x22, PT ;  /* 0x000000223a00780c */ /* 0x000fe20003f26270 */
[-C--:B------:R-:W-:Y:S02]  /*3680*/  @!P4 IMAD R37, R37, R22.reuse, RZ ;  /* 0x000000162525c224 */ /* 0x080fe400078e02ff */
[-C--:B------:R-:W-:Y:S02]  /*3690*/  @!P3 IMAD R39, R39, R22.reuse, RZ ;  /* 0x000000162727b224 */ /* 0x080fe400078e02ff */
[-C--:B------:R-:W-:Y:S01]  /*36a0*/  @!P5 IMAD R11, R36, R22.reuse, RZ ;  /* 0x00000016240bd224 */ /* 0x080fe200078e02ff */
[----:B------:R-:W-:Y:S01]  /*36b0*/  @!P4 STG.E.U8 desc[UR36][R6.64+0x19], R37 ;  /* 0x000019250600c986 */ /* 0x000fe2000c101124 */
[C---:B------:R-:W-:Y:S02]  /*36c0*/  ISETP.LT.OR P4, PT, R20.reuse, 0x1, !P0 ;  /* 0x000000011400780c */ /* 0x040fe40004781670 */
[C---:B------:R-:W-:Y:S01]  /*36d0*/  ISETP.LT.OR P0, PT, R20.reuse, 0x9, !P0 ;  /* 0x000000091400780c */ /* 0x040fe20004701670 */
[----:B------:R-:W-:Y:S01]  /*36e0*/  @!P5 STG.E.U8 desc[UR36][R6.64+0x18], R11 ;  /* 0x0000180b0600d986 */ /* 0x000fe2000c101124 */
[----:B------:R-:W-:Y:S01]  /*36f0*/  ISETP.LT.OR P5, PT, R20, 0x1, !P1 ;  /* 0x000000011400780c */ /* 0x000fe20004fa1670 */
[----:B0-----:R-:W-:Y:S01]  /*3700*/  @!P2 IMAD R3, R38, R22, RZ ;  /* 0x000000162603a224 */ /* 0x001fe200078e02ff */
[----:B------:R-:W-:Y:S01]  /*3710*/  ISETP.LT.OR P1, PT, R20, 0x9, !P1 ;  /* 0x000000091400780c */ /* 0x000fe20004f21670 */
[----:B------:R-:W-:Y:S01]  /*3720*/  @!P3 STG.E.U8 desc[UR36][R4.64+0x19], R39 ;  /* 0x000019270400b986 */ /* 0x000fe2000c101124 */
[----:B------:R-:W-:-:S03]  /*3730*/  ISETP.GE.AND P3, PT, R58, 0x29, PT ;  /* 0x000000293a00780c */ /* 0x000fc60003f66270 */
[----:B------:R0:W-:Y:S01]  /*3740*/  @!P2 STG.E.U8 desc[UR36][R4.64+0x18], R3 ;  /* 0x000018030400a986 */ /* 0x0001e2000c101124 */
[----:B------:R-:W-:Y:S01]  /*3750*/  ISETP.GE.AND P2, PT, R58, 0x2a, PT ;  /* 0x0000002a3a00780c */ /* 0x000fe20003f46270 */
[----:B------:R-:W-:-:S04]  /*3760*/  @!P4 IMAD R9, R40, R22, RZ ;  /* 0x000000162809c224 */ /* 0x000fc800078e02ff */
[-C--:B------:R-:W-:Y:S01]  /*3770*/  @!P5 IMAD R41, R41, R22.reuse, RZ ;  /* 0x000000162929d224 */ /* 0x080fe200078e02ff */
[----:B------:R-:W-:Y:S01]  /*3780*/  @!P4 STG.E.U8 desc[UR36][R6.64+0x20], R9 ;  /* 0x000020090600c986 */ /* 0x000fe2000c101124 */
[C---:B------:R-:W-:Y:S01]  /*3790*/  ISETP.LT.OR P4, PT, R20.reuse, 0x1, !P3 ;  /* 0x000000011400780c */ /* 0x040fe20005f81670 */
[-C--:B------:R-:W-:Y:S01]  /*37a0*/  @!P1 IMAD R43, R43, R22.reuse, RZ ;  /* 0x000000162b2b9224 */ /* 0x080fe200078e02ff */
        /* <DEDUP_REMOVED lines=25> */
[----:B------:R1:W-:Y:S01]  /*3940*/  @!P4 STG.E.U8 desc[UR36][R6.64+0x30], R9 ;  /* 0x000030090600c986 */ /* 0x0003e2000c101124 */
[C---:B------:R-:W-:Y:S01]  /*3950*/  ISETP.LT.OR P4, PT, R20.reuse, 0x1, !P2 ;  /* 0x000000011400780c */ /* 0x040fe20005781670 */
[-C--:B------:R-:W-:Y:S01]  /*3960*/  @!P0 IMAD R51, R51, R22.reuse, RZ ;  /* 0x0000001633338224 */ /* 0x080fe200078e02ff */
[C---:B------:R-:W-:Y:S01]  /*3970*/  ISETP.LT.OR P2, PT, R20.reuse, 0x9, !P2 ;  /* 0x000000091400780c */ /* 0x040fe20005741670 */
[----:B------:R2:W-:Y:S01]  /*3980*/  @!P5 STG.E.U8 desc[UR36][R6.64+0x31], R49 ;  /* 0x000031310600d986 */ /* 0x0005e2000c101124 */
[----:B------:R-:W-:Y:S01]  /*3990*/  ISETP.LT.OR P5, PT, R20, 0x1, !P3 ;  /* 0x000000011400780c */ /* 0x000fe20005fa1670 */
[-C--:B0-----:R-:W-:Y:S01]  /*39a0*/  @!P1 IMAD R3, R50, R22.reuse, RZ ;  /* 0x0000001632039224 */ /* 0x081fe200078e02ff */
[----:B------:R-:W-:Y:S01]  /*39b0*/  ISETP.LT.OR P3, PT, R20, 0x9, !P3 ;  /* 0x000000091400780c */ /* 0x000fe20005f61670 */
[----:B------:R2:W-:Y:S04]  /*39c0*/  @!P0 STG.E.U8 desc[UR36][R4.64+0x31], R51 ;  /* 0x0000313304008986 */ /* 0x0005e8000c101124 */
[----:B------:R2:W-:Y:S02]  /*39d0*/  @!P1 STG.E.U8 desc[UR36][R4.64+0x30], R3 ;  /* 0x0000300304009986 */ /* 0x0005e4000c101124 */
[----:B------:R-:W-:-:S02]  /*39e0*/  @!P4 IMAD R11, R52, R22, RZ ;  /* 0x00000016340bc224 */ /* 0x000fc400078e02ff */
[-C--:B-1----:R-:W-:Y:S02]  /*39f0*/  @!P2 IMAD R9, R54, R22.reuse, RZ ;  /* 0x000000163609a224 */ /* 0x082fe400078e02ff */
[-C--:B------:R-:W-:Y:S01]  /*3a00*/  @!P5 IMAD R53, R53, R22.reuse, RZ ;  /* 0x000000163535d224 */ /* 0x080fe200078e02ff */
[----:B------:R2:W-:Y:S01]  /*3a10*/  @!P4 STG.E.U8 desc[UR36][R6.64+0x38], R11 ;  /* 0x0000380b0600c986 */ /* 0x0005e2000c101124 */
[----:B------:R-:W-:-:S03]  /*3a20*/  @!P3 IMAD R55, R55, R22, RZ ;  /* 0x000000163737b224 */ /* 0x000fc600078e02ff */
[----:B------:R2:W-:Y:S04]  /*3a30*/  @!P5 STG.E.U8 desc[UR36][R6.64+0x39], R53 ;  /* 0x000039350600d986 */ /* 0x0005e8000c101124 */
[----:B------:R2:W-:Y:S04]  /*3a40*/  @!P2 STG.E.U8 desc[UR36][R4.64+0x38], R9 ;  /* 0x000038090400a986 */ /* 0x0005e8000c101124 */
[----:B------:R2:W-:Y:S02]  /*3a50*/  @!P3 STG.E.U8 desc[UR36][R4.64+0x39], R55 ;  /* 0x000039370400b986 */ /* 0x0005e4000c101124 */
.L_x_95:
[----:B------:R-:W-:Y:S05]  /*3a60*/  BSYNC B0 ;  /* 0x0000000000007941 */ /* 0x000fea0003800000 */
.L_x_29:
[----:B------:R-:W-:Y:S01]  /*3a70*/  ULDC UR4, c[0x0][0xc] ;  /* 0x0000030000047ab9 */ /* 0x000fe20000000800 */
[----:B------:R-:W-:Y:S01]  /*3a80*/  ULDC UR5, c[0x0][0x10] ;  /* 0x0000040000057ab9 */ /* 0x000fe20000000800 */
[----:B-12---:R-:W1:Y:S01]  /*3a90*/  LDC R3, c[0x0][0x14] ;  /* 0x00000500ff037b82 */ /* 0x006e620000000800 */
[----:B------:R-:W-:Y:S01]  /*3aa0*/  UIMAD.WIDE.U32 UR4, UR4, UR5, URZ ;  /* 0x00000005040472a5 */ /* 0x000fe2000f8e003f */
[----:B------:R-:W-:Y:S01]  /*3ab0*/  PRMT R0, RZ, 0x7610, R0 ;  /* 0x00007610ff007816 */ /* 0x000fe20000000000 */
[----:B------:R-:W-:Y:S02]  /*3ac0*/  IMAD.MOV.U32 R58, RZ, RZ, -0x1 ;  /* 0xffffffffff3a7424 */ /* 0x000fe400078e00ff */
[----:B------:R-:W-:Y:S02]  /*3ad0*/  IMAD.MOV.U32 R59, RZ, RZ, -0x1 ;  /* 0xffffffffff3b7424 */ /* 0x000fe400078e00ff */
[----:B-1----:R-:W-:-:S04]  /*3ae0*/  IMAD.WIDE.U32 R16, R3, UR4, R16 ;  /* 0x0000000403107c25 */ /* 0x002fc8000f8e0010 */
[----:B------:R-:W-:Y:S01]  /*3af0*/  IMAD R3, R3, UR5, RZ ;  /* 0x0000000503037c24 */ /* 0x000fe2000f8e02ff */
[----:B------:R-:W-:Y:S02]  /*3b00*/  ULDC.64 UR4, c[0x0][0x650] ;  /* 0x0001940000047ab9 */ /* 0x000fe40000000a00 */
[----:B------:R-:W-:Y:S01]  /*3b10*/  ISETP.GE.U32.AND P0, PT, R16, UR4, PT ;  /* 0x0000000410007c0c */ /* 0x000fe2000bf06070 */
[----:B------:R-:W-:-:S05]  /*3b20*/  IMAD.IADD R17, R17, 0x1, R3 ;  /* 0x0000000111117824 */ /* 0x000fca00078e0203 */
[----:B------:R-:W-:-:S13]  /*3b30*/  ISETP.GE.U32.AND.EX P0, PT, R17, UR5, PT, P0 ;  /* 0x0000000511007c0c */ /* 0x000fda000bf06100 */
[----:B------:R-:W-:Y:S05]  /*3b40*/  @P0 BRA `(.L_x_96) ;  /* 0x0000000400640947 */ /* 0x000fea0003800000 */
[----:B------:R-:W1:Y:S01]  /*3b50*/  S2R R12, SR_CTAID.X ;  /* 0x00000000000c7919 */ /* 0x000e620000002500 */
[----:B------:R-:W2:Y:S01]  /*3b60*/  LDC.64 R10, c[0x0][0x628] ;  /* 0x00018a00ff0a7b82 */ /* 0x000ea20000000a00 */
[----:B------:R-:W-:Y:S01]  /*3b70*/  ULDC UR4, c[0x0][0x150] ;  /* 0x0000540000047ab9 */ /* 0x000fe20000000800 */
[----:B------:R-:W-:Y:S01]  /*3b80*/  IMAD.MOV.U32 R8, RZ, RZ, R16 ;  /* 0x000000ffff087224 */ /* 0x000fe200078e0010 */
[----:B------:R-:W3:Y:S01]  /*3b90*/  S2R R24, SR_CTAID.Y ;  /* 0x0000000000187919 */ /* 0x000ee20000002600 */
[----:B------:R-:W-:-:S04]  /*3ba0*/  IMAD.MOV.U32 R9, RZ, RZ, R17 ;  /* 0x000000ffff097224 */ /* 0x000fc800078e0011 */
[----:B------:R-:W0:Y:S08]  /*3bb0*/  LDC R21, c[0x0][0x144] ;  /* 0x00005100ff157b82 */ /* 0x000e300000000800 */
[----:B------:R-:W0:Y:S08]  /*3bc0*/  LDC R0, c[0x0][0x630] ;  /* 0x00018c00ff007b82 */ /* 0x000e300000000800 */
[----:B------:R-:W0:Y:S01]  /*3bd0*/  LDC.64 R14, c[0x0][0x620] ;  /* 0x00018800ff0e7b82 */ /* 0x000e220000000a00 */
[----:B--2---:R-:W-:-:S04]  /*3be0*/  ISETP.NE.U32.AND P0, PT, R10, RZ, PT ;  /* 0x000000ff0a00720c */ /* 0x004fc80003f05070 */
[----:B------:R-:W-:Y:S02]  /*3bf0*/  ISETP.NE.AND.EX P0, PT, R11, RZ, PT, P0 ;  /* 0x000000ff0b00720c */ /* 0x000fe40003f05300 */
[----:B-1----:R-:W-:-:S05]  /*3c00*/  I2FP.F32.U32 R3, R12 ;  /* 0x0000000c00037245 */ /* 0x002fca0000201000 */
[----:B------:R-:W-:-:S04]  /*3c10*/  FMUL R3, R3, UR4 ;  /* 0x0000000403037c20 */ /* 0x000fc80008400000 */
[----:B------:R1:W2:Y:S02]  /*3c20*/  F2I.U32.TRUNC.NTZ R20, R3 ;  /* 0x0000000300147305 */ /* 0x0002a4000020f000 */
[----:B---3--:R-:W-:Y:S05]  /*3c30*/  @!P0 BRA `(.L_x_97) ;  /* 0x0000000000288947 */ /* 0x008fea0003800000 */
[----:B-1----:R-:W1:Y:S02]  /*3c40*/  LDC R3, c[0x0][0x634] ;  /* 0x00018d00ff037b82 */ /* 0x002e640000000800 */
[----:B-1----:R-:W-:-:S05]  /*3c50*/  IADD3 R3, P0, R16, R3, RZ ;  /* 0x0000000310037210 */ /* 0x002fca0007f1e0ff */
[----:B------:R-:W-:-:S04]  /*3c60*/  IMAD.X R13, RZ, RZ, R17, P0 ;  /* 0x000000ffff0d7224 */ /* 0x000fc800000e0611 */
[----:B0---4-:R-:W-:-:S04]  /*3c70*/  IMAD.WIDE.U32 R4, R13, R10, RZ ;  /* 0x0000000a0d047225 */ /* 0x011fc800078e00ff */
[----:B------:R-:W-:-:S04]  /*3c80*/  IMAD.WIDE.U32 R6, P0, R3, R11, R4 ;  /* 0x0000000b03067225 */ /* 0x000fc80007800004 */
[----:B------:R-:W-:-:S04]  /*3c90*/  IMAD.WIDE.U32 R4, R3, R10, RZ ;  /* 0x0000000a03047225 */ /* 0x000fc800078e00ff */
[----:B------:R-:W-:Y:S01]  /*3ca0*/  IMAD.X R9, RZ, RZ, RZ, P0 ;  /* 0x000000ffff097224 */ /* 0x000fe200000e06ff */
[----:B------:R-:W-:Y:S01]  /*3cb0*/  IADD3 RZ, P0, R5, R6, RZ ;  /* 0x0000000605ff7210 */ /* 0x000fe20007f1e0ff */
[----:B------:R-:W-:-:S04]  /*3cc0*/  IMAD.MOV.U32 R8, RZ, RZ, R7 ;  /* 0x000000ffff087224 */ /* 0x000fc800078e0007 */
[----:B------:R-:W-:-:S08]  /*3cd0*/  IMAD.WIDE.U32.X R8, R13, R11, R8, P0 ;  /* 0x0000000b0d087225 */ /* 0x000fd000000e0408 */
.L_x_97:
[----:B------:R-:W3:Y:S01]  /*3ce0*/  LDC.64 R30, c[0x0][0x640] ;  /* 0x00019000ff1e7b82 */ /* 0x000ee20000000a00 */
[-CC-:B0-----:R-:W-:Y:S01]  /*3cf0*/  SHF.R.U64 R59, R8, R0.reuse, R9.reuse ;  /* 0x00000000083b7219 */ /* 0x181fe20000001209 */
[----:B--2---:R-:W-:Y:S01]  /*3d00*/  IMAD.MOV R20, RZ, RZ, -R20 ;  /* 0x000000ffff147224 */ /* 0x004fe200078e0a14 */
[----:B------:R-:W-:Y:S01]  /*3d10*/  SHF.R.U32.HI R0, RZ, R0, R9 ;  /* 0x00000000ff007219 */ /* 0x000fe20000011609 */
[----:B------:R-:W-:Y:S01]  /*3d20*/  ULDC UR4, c[0x0][0x154] ;  /* 0x0000550000047ab9 */ /* 0x000fe20000000800 */
[----:B-1----:R-:W-:Y:S01]  /*3d30*/  IADD3 R3, P0, RZ, -R59, RZ ;  /* 0x8000003bff037210 */ /* 0x002fe20007f1e0ff */
[----:B------:R-:W-:Y:S02]  /*3d40*/  IMAD R26, R21, R20, R12 ;  /* 0x00000014151a7224 */ /* 0x000fe400078e020c */
[----:B------:R-:W0:Y:S01]  /*3d50*/  LDC R6, c[0x0][0x618] ;  /* 0x00018600ff067b82 */ /* 0x000e220000000800 */
[----:B------:R-:W-:Y:S02]  /*3d60*/  IMAD.MOV.U32 R7, RZ, RZ, 0x1 ;  /* 0x00000001ff077424 */ /* 0x000fe400078e00ff */
[----:B----4-:R-:W-:-:S04]  /*3d70*/  IMAD.X R5, RZ, RZ, ~R0, P0 ;  /* 0x000000ffff057224 */ /* 0x010fc800000e0e00 */
[-C--:B------:R-:W-:Y:S01]  /*3d80*/  IMAD R0, R5, R14.reuse, RZ ;  /* 0x0000000e05007224 */ /* 0x080fe200078e02ff */
[----:B------:R-:W1:Y:S01]  /*3d90*/  LDC R8, c[0x0][0x608] ;  /* 0x00018200ff087b82 */ /* 0x000e620000000800 */
[----:B------:R-:W-:-:S04]  /*3da0*/  IMAD.WIDE.U32 R4, R3, R14, R16 ;  /* 0x0000000e03047225 */ /* 0x000fc800078e0010 */
[----:B------:R-:W-:Y:S01]  /*3db0*/  IMAD R3, R3, R15, R0 ;  /* 0x0000000f03037224 */ /* 0x000fe200078e0200 */
[----:B------:R-:W-:Y:S02]  /*3dc0*/  I2FP.F32.U32 R0, R24 ;  /* 0x0000001800007245 */ /* 0x000fe40000201000 */
[----:B------:R-:W2:Y:S01]  /*3dd0*/  LDC R28, c[0x0][0x658] ;  /* 0x00019600ff1c7b82 */ /* 0x000ea20000000800 */
[----:B------:R-:W-:Y:S01]  /*3de0*/  IMAD.IADD R3, R5, 0x1, R3 ;  /* 0x0000000105037824 */ /* 0x000fe200078e0203 */
[----:B---3--:R-:W-:Y:S01]  /*3df0*/  ISETP.NE.U32.AND P0, PT, R30, RZ, PT ;  /* 0x000000ff1e00720c */ /* 0x008fe20003f05070 */
[----:B------:R-:W-:Y:S01]  /*3e00*/  FMUL R0, R0, UR4 ;  /* 0x0000000400007c20 */ /* 0x000fe20008400000 */
[----:B------:R-:W-:Y:S02]  /*3e10*/  IMAD.MOV.U32 R5, RZ, RZ, -0x1 ;  /* 0xffffffffff057424 */ /* 0x000fe400078e00ff */
[----:B------:R-:W-:Y:S01]  /*3e20*/  ISETP.NE.AND.EX P0, PT, R31, RZ, PT, P0 ;  /* 0x000000ff1f00720c */ /* 0x000fe20003f05300 */
[----:B------:R3:W4:Y:S01]  /*3e30*/  F2I.U32.TRUNC.NTZ R13, R0 ;  /* 0x00000000000d7305 */ /* 0x000722000020f000 */
[----:B------:R-:W3:Y:S01]  /*3e40*/  LDC R15, c[0x0][0x148] ;  /* 0x00005200ff0f7b82 */ /* 0x000ee20000000800 */
[----:B0-----:R-:W-:-:S02]  /*3e50*/  SHF.R.U64 R12, R4, R6, R3 ;  /* 0x00000006040c7219 */ /* 0x001fc40000001203 */
[----:B------:R-:W-:-:S05]  /*3e60*/  SHF.R.U32.HI R3, RZ, R6, R3 ;  /* 0x00000006ff037219 */ /* 0x000fca0000011603 */
[----:B------:R-:W0:Y:S01]  /*3e70*/  LDC R20, c[0x0][0x600] ;  /* 0x00018000ff147b82 */ /* 0x000e220000000800 */
[-CC-:B-1----:R-:W-:Y:S02]  /*3e80*/  SHF.R.U64 R10, R12, R8.reuse, R3.reuse ;  /* 0x000000080c0a7219 */ /* 0x182fe40000001203 */
[----:B------:R-:W-:-:S05]  /*3e90*/  SHF.R.U32.HI R3, RZ, R8, R3 ;  /* 0x00000008ff037219 */ /* 0x000fca0000011603 */
[----:B------:R-:W1:Y:S01]  /*3ea0*/  LDC R21, c[0x0][0x648] ;  /* 0x00019200ff157b82 */ /* 0x000e620000000800 */
[-C--:B--2---:R-:W-:Y:S02]  /*3eb0*/  SHF.L.U32 R4, R5, R28.reuse, RZ ;  /* 0x0000001c05047219 */ /* 0x084fe400000006ff */
[-CC-:B------:R-:W-:Y:S02]  /*3ec0*/  SHF.R.U64 R14, R10, R28.reuse, R3.reuse ;  /* 0x0000001c0a0e7219 */ /* 0x180fe40000001203 */
[----:B------:R-:W-:Y:S02]  /*3ed0*/  SHF.R.U32.HI R5, RZ, R28, R3 ;  /* 0x0000001cff057219 */ /* 0x000fe40000011603 */
[----:B------:R-:W-:Y:S01]  /*3ee0*/  LOP3.LUT R57, RZ, R4, RZ, 0x33, !PT ;  /* 0x00000004ff397212 */ /* 0x000fe200078e33ff */
[----:B------:R-:W2:Y:S01]  /*3ef0*/  LDC R25, c[0x0][0x638] ;  /* 0x00018e00ff197b82 */ /* 0x000ea20000000800 */
[----:B------:R-:W-:Y:S01]  /*3f00*/  SHF.L.U32 R28, R7, R28, RZ ;  /* 0x0000001c071c7219 */ /* 0x000fe200000006ff */
[----:B------:R-:W-:-:S06]  /*3f10*/  IMAD.MOV.U32 R4, RZ, RZ, R14 ;  /* 0x000000ffff047224 */ /* 0x000fcc00078e000e */
[----:B------:R-:W0:Y:S01]  /*3f20*/  LDC R27, c[0x0][0x610] ;  /* 0x00018400ff1b7b82 */ /* 0x000e220000000800 */
[----:B----4-:R-:W-:Y:S05]  /*3f30*/  @!P0 BRA `(.L_x_98) ;  /* 0x0000000000288947 */ /* 0x010fea0003800000 */
[----:B------:R-:W4:Y:S02]  /*3f40*/  LDC R3, c[0x0][0x64c] ;  /* 0x00019300ff037b82 */ /* 0x000f240000000800 */
[----:B----4-:R-:W-:-:S05]  /*3f50*/  IADD3 R3, P0, R14, R3, RZ ;  /* 0x000000030e037210 */ /* 0x010fca0007f1e0ff */
        /* <DEDUP_REMOVED lines=8> */
.L_x_98:
[----:B------:R-:W-:Y:S01]  /*3fe0*/  ISETP.NE.AND P0, PT, R2, 0x1, PT ;  /* 0x000000010200780c */ /* 0x000fe20003f05270 */
[----:B------:R-:W-:Y:S01]  /*3ff0*/  IMAD.MOV R13, RZ, RZ, -R13 ;  /* 0x000000ffff0d7224 */ /* 0x000fe200078e0a0d */
[----:B-1-3--:R-:W-:Y:S01]  /*4000*/  SHF.R.U64 R0, R4, R21, R5 ;  /* 0x0000001504007219 */ /* 0x00afe20000001205 */
[----:B0-----:R-:W-:Y:S01]  /*4010*/  VIADD R5, R20, 0xffffffff ;  /* 0xffffffff14057836 */ /* 0x001fe20000000000 */
[----:B------:R-:W-:-:S03]  /*4020*/  LOP3.LUT R57, R10, R57, RZ, 0xc0, !PT ;  /* 0x000000390a397212 */ /* 0x000fc600078ec0ff */
[----:B------:R-:W-:Y:S01]  /*4030*/  IMAD.MOV R3, RZ, RZ, -R0 ;  /* 0x000000ffff037224 */ /* 0x000fe200078e0a00 */
[----:B------:R-:W-:Y:S01]  /*4040*/  LOP3.LUT R5, R12, R5, RZ, 0xc0, !PT ;  /* 0x000000050c057212 */ /* 0x000fe200078ec0ff */
[----:B------:R-:W-:Y:S02]  /*4050*/  IMAD R57, R28, R0, R57 ;  /* 0x000000001c397224 */ /* 0x000fe400078e0239 */
[----:B--2---:R-:W-:Y:S02]  /*4060*/  IMAD R0, R3, R25, R14 ;  /* 0x0000001903007224 */ /* 0x004fe400078e020e */
[----:B------:R-:W-:Y:S02]  /*4070*/  @P0 IMAD R26, R15, R13, R24 ;  /* 0x0000000d0f1a0224 */ /* 0x000fe400078e0218 */
[----:B------:R-:W-:Y:S02]  /*4080*/  IMAD R4, R0, R20, R5 ;  /* 0x0000001400047224 */ /* 0x000fe400078e0205 */
[----:B------:R-:W-:-:S02]  /*4090*/  IMAD R57, R57, R27, R26 ;  /* 0x0000001b39397224 */ /* 0x000fc400078e021a */
[----:B------:R-:W-:-:S03]  /*40a0*/  IMAD.MOV.U32 R3, RZ, RZ, 0x1 ;  /* 0x00000001ff037424 */ /* 0x000fc600078e00ff */
[----:B------:R-:W-:Y:S02]  /*40b0*/  SEL R58, R4, R57, !P0 ;  /* 0x00000039043a7207 */ /* 0x000fe40004000000 */
[----:B------:R-:W-:Y:S02]  /*40c0*/  PRMT R0, R3, 0x7610, R0 ;  /* 0x0000761003007816 */ /* 0x000fe40000000000 */
[----:B------:R-:W-:-:S07]  /*40d0*/  SEL R57, R57, R4, !P0 ;  /* 0x0000000439397207 */ /* 0x000fce0004000000 */
.L_x_96:
[----:B------:R-:W-:-:S13]  /*40e0*/  LOP3.LUT P0, RZ, R0, 0xff, RZ, 0xc0, !PT ;  /* 0x000000ff00ff7812 */ /* 0x000fda000780c0ff */
[----:B------:R-:W-:Y:S05]  /*40f0*/  @P0 BRA `(.L_x_99) ;  /* 0xffffffcc00bc0947 */ /* 0x000fea000383ffff */
[----:B------:R-:W-:Y:S05]  /*4100*/  EXIT ;  /* 0x000000000000794d */ /* 0x000fea0003800000 */
.L_x_4:
[----:B0-----:R-:W-:Y:S01]  /*4110*/  ULDC.64 UR4, c[0x0][0x650] ;  /* 0x0001940000047ab9 */ /* 0x001fe20000000a00 */
        /* <DEDUP_REMOVED lines=25> */
.L_x_101:
[--C-:B------:R-:W-:Y:S01]  /*42b0*/  SHF.R.U64 R12, R10, R14, R11.reuse ;  /* 0x0000000e0a0c7219 */ /* 0x100fe2000000120b */
[----:B------:R-:W0:Y:S01]  /*42c0*/  LDC R22, c[0x0][0x618] ;  /* 0x00018600ff167b82 */ /* 0x000e220000000800 */
[----:B------:R-:W-:Y:S01]  /*42d0*/  I2FP.F32.U32 R6, R4 ;  /* 0x0000000400067245 */ /* 0x000fe20000201000 */
[----:B------:R-:W-:Y:S01]  /*42e0*/  ULDC UR4, c[0x0][0x150] ;  /* 0x0000540000047ab9 */ /* 0x000fe20000000800 */
[----:B------:R-:W-:Y:S02]  /*42f0*/  SHF.R.U32.HI R5, RZ, R14, R11 ;  /* 0x0000000eff057219 */ /* 0x000fe4000001160b */
[----:B------:R-:W-:Y:S01]  /*4300*/  IADD3 R9, P0, RZ, -R12, RZ ;  /* 0x8000000cff097210 */ /* 0x000fe20007f1e0ff */
[----:B------:R-:W-:Y:S01]  /*4310*/  FMUL R11, R6, UR4 ;  /* 0x00000004060b7c20 */ /* 0x000fe20008400000 */
[----:B------:R-:W-:Y:S01]  /*4320*/  ULDC UR4, c[0x0][0x154] ;  /* 0x0000550000047ab9 */ /* 0x000fe20000000800 */
[----:B------:R-:W1:Y:S02]  /*4330*/  LDC.64 R24, c[0x0][0x640] ;  /* 0x00019000ff187b82 */ /* 0x000e640000000a00 */
[----:B------:R-:W-:-:S02]  /*4340*/  IMAD.X R5, RZ, RZ, ~R5, P0 ;  /* 0x000000ffff057224 */ /* 0x000fc400000e0e05 */
[----:B------:R-:W2:Y:S01]  /*4350*/  F2I.U32.TRUNC.NTZ R11, R11 ;  /* 0x0000000b000b7305 */ /* 0x000ea2000020f000 */
[----:B------:R-:W-:-:S03]  /*4360*/  IMAD.WIDE.U32 R6, R9, R20, R16 ;  /* 0x0000001409067225 */ /* 0x000fc600078e0010 */
[----:B------:R-:W3:Y:S01]  /*4370*/  LDC R13, c[0x0][0x144] ;  /* 0x00005100ff0d7b82 */ /* 0x000ee20000000800 */
[----:B------:R-:W-:-:S04]  /*4380*/  IMAD R8, R5, R20, RZ ;  /* 0x0000001405087224 */ /* 0x000fc800078e02ff */
[----:B------:R-:W-:Y:S02]  /*4390*/  IMAD R5, R9, R21, R8 ;  /* 0x0000001509057224 */ /* 0x000fe400078e0208 */
[----:B------:R-:W-:Y:S01]  /*43a0*/  IMAD.MOV.U32 R8, RZ, RZ, -0x1 ;  /* 0xffffffffff087424 */ /* 0x000fe200078e00ff */
[----:B------:R-:W4:Y:S01]  /*43b0*/  LDC R14, c[0x0][0x608] ;  /* 0x00018200ff0e7b82 */ /* 0x000f220000000800 */
[----:B------:R-:W-:Y:S01]  /*43c0*/  IMAD.IADD R5, R7, 0x1, R5 ;  /* 0x0000000107057824 */ /* 0x000fe200078e0205 */
[----:B------:R-:W-:-:S04]  /*43d0*/  I2FP.F32.U32 R7, R3 ;  /* 0x0000000300077245 */ /* 0x000fc80000201000 */
[-C--:B0-----:R-:W-:Y:S01]  /*43e0*/  SHF.R.U64 R10, R6, R22.reuse, R5 ;  /* 0x00000016060a7219 */ /* 0x081fe20000001205 */
[----:B--2---:R-:W-:Y:S01]  /*43f0*/  IMAD.MOV R6, RZ, RZ, -R11 ;  /* 0x000000ffff067224 */ /* 0x004fe200078e0a0b */
[----:B------:R-:W0:Y:S01]  /*4400*/  LDC R9, c[0x0][0x658] ;  /* 0x00019600ff097b82 */ /* 0x000e220000000800 */
[----:B-1----:R-:W-:Y:S01]  /*4410*/  ISETP.NE.U32.AND P0, PT, R24, RZ, PT ;  /* 0x000000ff1800720c */ /* 0x002fe20003f05070 */
[----:B------:R-:W-:Y:S01]  /*4420*/  FMUL R7, R7, UR4 ;  /* 0x0000000407077c20 */ /* 0x000fe20008400000 */
[----:B------:R-:W-:Y:S02]  /*4430*/  SHF.R.U32.HI R5, RZ, R22, R5 ;  /* 0x00000016ff057219 */ /* 0x000fe40000011605 */
[----:B------:R-:W-:-:S03]  /*4440*/  ISETP.NE.AND.EX P0, PT, R25, RZ, PT, P0 ;  /* 0x000000ff1900720c */ /* 0x000fc60003f05300 */
[----:B------:R-:W1:Y:S01]  /*4450*/  LDC R20, c[0x0][0x148] ;  /* 0x00005200ff147b82 */ /* 0x000e620000000800 */
[----:B---3--:R-:W-:Y:S02]  /*4460*/  IMAD R23, R13, R6, R4 ;  /* 0x000000060d177224 */ /* 0x008fe400078e0204 */
[----:B------:R-:W-:-:S05]  /*4470*/  IMAD.MOV.U32 R6, RZ, RZ, 0x1 ;  /* 0x00000001ff067424 */ /* 0x000fca00078e00ff */
[----:B------:R-:W2:Y:S01]  /*4480*/  LDC R21, c[0x0][0x600] ;  /* 0x00018000ff157b82 */ /* 0x000ea20000000800 */
[-CC-:B----4-:R-:W-:Y:S02]  /*4490*/  SHF.R.U64 R13, R10, R14.reuse, R5.reuse ;  /* 0x0000000e0a0d7219 */ /* 0x190fe40000001205 */
[----:B------:R-:W-:Y:S02]  /*44a0*/  SHF.R.U32.HI R4, RZ, R14, R5 ;  /* 0x0000000eff047219 */ /* 0x000fe40000011605 */
[----:B------:R3:W4:Y:S03]  /*44b0*/  F2I.U32.TRUNC.NTZ R14, R7 ;  /* 0x00000007000e7305 */ /* 0x000726000020f000 */
[----:B------:R-:W1:Y:S01]  /*44c0*/  LDC R26, c[0x0][0x648] ;  /* 0x00019200ff1a7b82 */ /* 0x000e620000000800 */
[-C--:B0-----:R-:W-:Y:S02]  /*44d0*/  SHF.R.U64 R15, R13, R9.reuse, R4 ;  /* 0x000000090d0f7219 */ /* 0x081fe40000001204 */
[----:B------:R-:W-:-:S02]  /*44e0*/  SHF.L.U32 R8, R8, R9, RZ ;  /* 0x0000000908087219 */ /* 0x000fc400000006ff */
[-C--:B------:R-:W-:Y:S01]  /*44f0*/  SHF.R.U32.HI R5, RZ, R9.reuse, R4 ;  /* 0x00000009ff057219 */ /* 0x080fe20000011604 */
[----:B------:R-:W-:Y:S01]  /*4500*/  IMAD.MOV.U32 R4, RZ, RZ, R15 ;  /* 0x000000ffff047224 */ /* 0x000fe200078e000f */
[----:B------:R-:W-:Y:S01]  /*4510*/  SHF.L.U32 R22, R6, R9, RZ ;  /* 0x0000000906167219 */ /* 0x000fe200000006ff */
[----:B------:R-:W0:Y:S01]  /*4520*/  LDC R27, c[0x0][0x638] ;  /* 0x00018e00ff1b7b82 */ /* 0x000e220000000800 */
[----:B------:R-:W-:-:S07]  /*4530*/  LOP3.LUT R28, RZ, R8, RZ, 0x33, !PT ;  /* 0x00000008ff1c7212 */ /* 0x000fce00078e33ff */
        /* <DEDUP_REMOVED lines=12> */
.L_x_102:
[----:B------:R-:W-:Y:S01]  /*4600*/  ISETP.NE.AND P0, PT, R2, 0x1, PT ;  /* 0x000000010200780c */ /* 0x000fe20003f05270 */
[----:B--2---:R-:W-:Y:S01]  /*4610*/  VIADD R7, R21, 0xffffffff ;  /* 0xffffffff15077836 */ /* 0x004fe20000000000 */
[----:B-1----:R-:W-:Y:S01]  /*4620*/  SHF.R.U64 R5, R4, R26, R5 ;  /* 0x0000001a04057219 */ /* 0x002fe20000001205 */
[----:B------:R-:W-:Y:S01]  /*4630*/  IMAD.MOV R14, RZ, RZ, -R14 ;  /* 0x000000ffff0e7224 */ /* 0x000fe200078e0a0e */
[----:B------:R-:W-:Y:S01]  /*4640*/  LOP3.LUT R4, R13, R28, RZ, 0xc0, !PT ;  /* 0x0000001c0d047212 */ /* 0x000fe200078ec0ff */
[----:B------:R-:W-:Y:S01]  /*4650*/  IMAD.MOV.U32 R8, RZ, RZ, R12 ;  /* 0x000000ffff087224 */ /* 0x000fe200078e000c */
[----:B------:R-:W-:Y:S01]  /*4660*/  LOP3.LUT R10, R10, R7, RZ, 0xc0, !PT ;  /* 0x000000070a0a7212 */ /* 0x000fe200078ec0ff */
[----:B------:R-:W-:Y:S02]  /*4670*/  IMAD.MOV R6, RZ, RZ, -R5 ;  /* 0x000000ffff067224 */ /* 0x000fe400078e0a05 */
[----:B------:R-:W-:-:S04]  /*4680*/  IMAD R4, R22, R5, R4 ;  /* 0x0000000516047224 */ /* 0x000fc800078e0204 */
[----:B------:R-:W-:Y:S02]  /*4690*/  @P0 IMAD R23, R20, R14, R3 ;  /* 0x0000000e14170224 */ /* 0x000fe400078e0203 */
[----:B0-----:R-:W-:Y:S02]  /*46a0*/  IMAD R3, R6, R27, R15 ;  /* 0x0000001b06037224 */ /* 0x001fe400078e020f */
[----:B------:R-:W-:Y:S02]  /*46b0*/  IMAD R7, R4, R29, R23 ;  /* 0x0000001d04077224 */ /* 0x000fe400078e0217 */
[----:B------:R-:W-:Y:S02]  /*46c0*/  IMAD R4, R3, R21, R10 ;  /* 0x0000001503047224 */ /* 0x000fe400078e020a */
[----:B------:R-:W-:-:S03]  /*46d0*/  IMAD.MOV.U32 R6, RZ, RZ, 0x1 ;  /* 0x00000001ff067424 */ /* 0x000fc600078e00ff */
[----:B------:R-:W-:Y:S02]  /*46e0*/  SEL R9, R4, R7, !P0 ;  /* 0x0000000704097207 */ /* 0x000fe40004000000 */
[----:B------:R-:W-:-:S07]  /*46f0*/  SEL R7, R7, R4, !P0 ;  /* 0x0000000407077207 */ /* 0x000fce0004000000 */
.L_x_100:
[----:B------:R-:W-:-:S08]  /*4700*/  NOP ;  /* 0x0000000000007918 */ /* 0x000fd00000000000 */
[----:B------:R-:W0:-:S00]  /*4710*/  USETMAXREG.DEALLOC.CTAPOOL 0x28 ;  /* 0x00000028000079c8 */ /* 0x000e0000080e0500 */
[----:B0-----:R-:W-:-:S13]  /*4720*/  ISETP.NE.AND P0, PT, R0, RZ, PT ;  /* 0x000000ff0000720c */ /* 0x001fda0003f05270 */
[----:B------:R-:W-:Y:S05]  /*4730*/  @P0 EXIT ;  /* 0x000000000000094d */ /* 0x000fea0003800000 */
[----:B------:R-:W-:Y:S01]  /*4740*/  LOP3.LUT P0, RZ, R6, 0xff, RZ, 0xc0, !PT ;  /* 0x000000ff06ff7812 */ /* 0x000fe2000780c0ff */
[----:B------:R-:W-:Y:S02]  /*4750*/  IMAD.MOV.U32 R0, RZ, RZ, 0x1 ;  /* 0x00000001ff007424 */ /* 0x000fe400078e00ff */
[----:B------:R-:W-:-:S10]  /*4760*/  IMAD.MOV.U32 R12, RZ, RZ, RZ ;  /* 0x000000ffff0c7224 */ /* 0x000fd400078e00ff */
[----:B------:R-:W-:Y:S05]  /*4770*/  @!P0 BRA `(.L_x_103) ;  /* 0x0000000c00308947 */ /* 0x000fea0003800000 */
[----:B------:R-:W0:Y:S01]  /*4780*/  LDC R0, c[0x0][0x28c] ;  /* 0x0000a300ff007b82 */ /* 0x000e220000000800 */
[----:B------:R-:W-:Y:S01]  /*4790*/  ULDC UR5, c[0x0][0x600] ;  /* 0x0001800000057ab9 */ /* 0x000fe20000000800 */
[----:B------:R-:W-:Y:S01]  /*47a0*/  ULDC UR4, c[0x0][0xc] ;  /* 0x0000030000047ab9 */ /* 0x000fe20000000800 */
[----:B------:R-:W-:Y:S01]  /*47b0*/  UIADD3 UR16, UR5, -0x1, URZ ;  /* 0xffffffff05107890 */ /* 0x000fe2000fffe03f */
[C---:B------:R-:W-:Y:S01]  /*47c0*/  LOP3.LUT P2, RZ, R18.reuse, 0x7f, RZ, 0xc0, !PT ;  /* 0x0000007f12ff7812 */ /* 0x040fe2000784c0ff */
[----:B------:R-:W-:Y:S01]  /*47d0*/  ULDC UR6, c[0x0][0x658] ;  /* 0x0001960000067ab9 */ /* 0x000fe20000000800 */
[----:B------:R-:W-:Y:S01]  /*47e0*/  ULDC UR5, c[0x0][0x10] ;  /* 0x0000040000057ab9 */ /* 0x000fe20000000800 */
[----:B------:R-:W-:Y:S01]  /*47f0*/  UMOV UR7, 0xffffffff ;  /* 0xffffffff00077882 */ /* 0x000fe20000000000 */
[----:B------:R-:W-:Y:S01]  /*4800*/  UMOV UR8, 0x1 ;  /* 0x0000000100087882 */ /* 0x000fe20000000000 */
[----:B------:R-:W-:Y:S01]  /*4810*/  UIMAD.WIDE.U32 UR4, UR4, UR5, URZ ;  /* 0x00000005040472a5 */ /* 0x000fe2000f8e003f */
[----:B------:R-:W-:Y:S01]  /*4820*/  LOP3.LUT P0, RZ, R18, 0x1f, RZ, 0xc0, !PT ;  /* 0x0000001f12ff7812 */ /* 0x000fe2000780c0ff */
[----:B------:R-:W-:Y:S01]  /*4830*/  USHF.L.U32 UR7, UR7, UR6, URZ ;  /* 0x0000000607077299 */ /* 0x000fe2000800063f */
[----:B------:R-:W-:Y:S01]  /*4840*/  BSSY B0, `(.L_x_103) ;  /* 0x00000bf000007945 */ /* 0x000fe20003800000 */
[----:B------:R-:W-:Y:S01]  /*4850*/  USHF.L.U32 UR18, UR8, UR6, URZ ;  /* 0x0000000608127299 */ /* 0x000fe2000800063f */
[----:B------:R-:W-:Y:S01]  /*4860*/  IMAD.MOV.U32 R13, RZ, RZ, 0x1 ;  /* 0x00000001ff0d7424 */ /* 0x000fe200078e00ff */
[----:B------:R-:W-:Y:S01]  /*4870*/  LOP3.LUT R11, R19, 0x2, RZ, 0xfc, !PT ;  /* 0x00000002130b7812 */ /* 0x000fe200078efcff */
[----:B------:R-:W-:Y:S01]  /*4880*/  ULDC UR6, c[0x0][0x14] ;  /* 0x0000050000067ab9 */ /* 0x000fe20000000800 */
[----:B------:R-:W-:Y:S01]  /*4890*/  PLOP3.LUT P0, PT, P0, P2, PT, 0x8a, 0x0 ;  /* 0x000000000000781c */ /* 0x000fe20000705172 */
[----:B------:R-:W-:Y:S01]  /*48a0*/  UIMAD.WIDE.U32 UR20, UR4, UR6, URZ ;  /* 0x00000006041472a5 */ /* 0x000fe2000f8e003f */
[----:B------:R-:W-:Y:S01]  /*48b0*/  IMAD.MOV.U32 R12, RZ, RZ, RZ ;  /* 0x000000ffff0c7224 */ /* 0x000fe200078e00ff */
[----:B------:R-:W-:-:S02]  /*48c0*/  UIMAD UR13, UR5, UR6, URZ ;  /* 0x00000006050d72a4 */ /* 0x000fc4000f8e023f */
[----:B------:R-:W-:Y:S01]  /*48d0*/  ULOP3.LUT UR17, URZ, UR7, URZ, 0x33, !UPT ;  /* 0x000000073f117292 */ /* 0x000fe2000f8e333f */
[----:B0-----:R-:W-:Y:S01]  /*48e0*/  VIADD R0, R0, 0x7f ;  /* 0x0000007f00007836 */ /* 0x001fe20000000000 */
[----:B------:R-:W-:Y:S01]  /*48f0*/  UIADD3 UR13, UR21, UR13, URZ ;  /* 0x0000000d150d7290 */ /* 0x000fe2000fffe03f */
[----:B------:R-:W-:-:S03]  /*4900*/  ULDC.64 UR22, c[0x0][0x198] ;  /* 0x0000660000167ab9 */ /* 0x000fc60000000a00 */
[----:B------:R-:W-:-:S04]  /*4910*/  SHF.R.S32.HI R3, RZ, 0x1f, R0 ;  /* 0x0000001fff037819 */ /* 0x000fc80000011400 */
[----:B------:R-:W-:Y:S01]  /*4920*/  LEA.HI R3, R3, R0, RZ, 0x7 ;  /* 0x0000000003037211 */ /* 0x000fe200078f38ff */
[----:B------:R-:W-:-:S03]  /*4930*/  IMAD.MOV.U32 R0, RZ, RZ, 0x1 ;  /* 0x00000001ff007424 */ /* 0x000fc600078e00ff */
[----:B------:R-:W-:-:S05]  /*4940*/  SHF.R.S32.HI R3, RZ, 0x7, R3 ;  /* 0x00000007ff037819 */ /* 0x000fca0000011403 */
[----:B------:R-:W-:-:S07]  /*4950*/  VIADD R10, R3, 0x1 ;  /* 0x00000001030a7836 */ /* 0x000fce0000000000 */
.L_x_115:
[----:B------:R-:W-:-:S03]  /*4960*/  UMOV UR4, 0xffffffff ;  /* 0xffffffff00047882 */ /* 0x000fc60000000000 */
[----:B------:R-:W-:Y:S05]  /*4970*/  BRA.DIV UR4, `(.L_x_104) ;  /* 0x00000012044c7947 */ /* 0x000fea000b800000 */
[----:B------:R-:W-:-:S13]  /*4980*/  ELECT P6, URZ, PT ;  /* 0x00000000003f782f */ /* 0x000fda00038c0000 */
.L_x_131:
[----:B------:R-:W0:Y:S01]  /*4990*/  LDC R4, c[0x0][0x28c] ;  /* 0x0000a300ff047b82 */ /* 0x000e220000000800 */
[----:B------:R-:W-:Y:S01]  /*49a0*/  BSSY B1, `(.L_x_105) ;  /* 0x0000037000017945 */ /* 0x000fe20003800000 */
[----:B0-----:R-:W-:-:S13]  /*49b0*/  ISETP.LT.OR P6, PT, R4, 0x1, !P6 ;  /* 0x000000010400780c */ /* 0x001fda00077c1670 */
[----:B------:R-:W-:Y:S05]  /*49c0*/  @P6 BRA `(.L_x_106) ;  /* 0x0000000000d06947 */ /* 0x000fea0003800000 */
[----:B------:R-:W-:Y:S02]  /*49d0*/  IMAD.SHL.U32 R15, R9, 0x40, RZ ;  /* 0x00000040090f7824 */ /* 0x000fe400078e00ff */
[----:B------:R-:W-:Y:S02]  /*49e0*/  IMAD.SHL.U32 R18, R7, 0x80, RZ ;  /* 0x0000008007127824 */ /* 0x000fe400078e00ff */
[----:B------:R-:W-:Y:S02]  /*49f0*/  IMAD.MOV.U32 R20, RZ, RZ, RZ ;  /* 0x000000ffff147224 */ /* 0x000fe400078e00ff */
[----:B------:R-:W-:Y:S02]  /*4a00*/  IMAD.MOV.U32 R4, RZ, RZ, R10 ;  /* 0x000000ffff047224 */ /* 0x000fe400078e000a */
[----:B------:R-:W-:Y:S02]  /*4a10*/  IMAD.MOV.U32 R5, RZ, RZ, R0 ;  /* 0x000000ffff057224 */ /* 0x000fe400078e0000 */
[----:B------:R-:W-:-:S07]  /*4a20*/  IMAD.MOV.U32 R6, RZ, RZ, R12 ;  /* 0x000000ffff067224 */ /* 0x000fce00078e000c */
.L_x_110:
[----:B------:R-:W0:Y:S01]  /*4a30*/  S2R R14, SR_CgaCtaId ;  /* 0x00000000000e7919 */ /* 0x000e220000008800 */
[----:B------:R-:W-:Y:S01]  /*4a40*/  MOV R7, 0x400 ;  /* 0x0000040000077802 */ /* 0x000fe20000000f00 */
[----:B------:R-:W1:Y:S03]  /*4a50*/  @!P2 LDC R9, c[0x0][0x500] ;  /* 0x00014000ff09ab82 */ /* 0x000e660000000800 */
[----:B0-----:R-:W-:Y:S02]  /*4a60*/  LEA R21, R14, R7, 0x18 ;  /* 0x000000070e157211 */ /* 0x001fe400078ec0ff */
[----:B------:R-:W-:-:S03]  /*4a70*/  SHF.L.U32 R7, R5, 0x1f, RZ ;  /* 0x0000001f05077819 */ /* 0x000fc600000006ff */
[----:B------:R-:W-:-:S04]  /*4a80*/  IMAD R14, R6, 0x8, R21 ;  /* 0x00000008060e7824 */ /* 0x000fc800078e0215 */
[----:B------:R-:W0:Y:S02]  /*4a90*/  SYNCS.PHASECHK.TRANS64.TRYWAIT P1, [R14+URZ+0x48], R7 ;  /* 0x000048070e0075a7 */ /* 0x000e24000802017f */
[----:B01----:R-:W-:Y:S05]  /*4aa0*/  @!P1 BRA `(.L_x_107) ;  /* 0x0000001000209947 */ /* 0x003fea0003800000 */
.L_x_132:
[----:B0-----:R-:W-:Y:S01]  /*4ab0*/  PRMT R7, R11, 0x9910, RZ ;  /* 0x000099100b077816 */ /* 0x001fe200000000ff */
[----:B------:R0:W-:Y:S03]  /*4ac0*/  @!P2 SYNCS.ARRIVE.TRANS64 RZ, [R14+URZ], R9 ;  /* 0x000000090effa9a7 */ /* 0x0001e6000800003f */
[----:B------:R-:W-:-:S13]  /*4ad0*/  ISETP.NE.AND P1, PT, R7, 0x2, PT ;  /* 0x000000020700780c */ /* 0x000fda0003f25270 */
[----:B0-----:R-:W-:Y:S05]  /*4ae0*/  @P1 BRA `(.L_x_108) ;  /* 0x0000000000041947 */ /* 0x001fea0003800000 */
[----:B------:R-:W-:Y:S01]  /*4af0*/  BPT.TRAP 0x1 ;  /* 0x000000040000795c */ /* 0x000fe20000300000 */
.L_x_108:
[----:B------:R-:W-:Y:S05]  /*4b00*/  @P0 BRA `(.L_x_109) ;  /* 0x0000000000040947 */ /* 0x000fea0003800000 */
[----:B------:R-:W-:Y:S01]  /*4b10*/  BPT.TRAP 0x1 ;  /* 0x000000040000795c */ /* 0x000fe20000300000 */
.L_x_109:
[--C-:B------:R-:W-:Y:S01]  /*4b20*/  IMAD R7, R6, 0x4000, R21.reuse ;  /* 0x0000400006077824 */ /* 0x100fe200078e0215 */
[----:B------:R-:W-:Y:S01]  /*4b30*/  R2UR UR9, R14 ;  /* 0x000000000e0972ca */ /* 0x000fe200000e0000 */
[----:B------:R-:W-:Y:S01]  /*4b40*/  IMAD R21, R6, 0x2000, R21 ;  /* 0x0000200006157824 */ /* 0x000fe200078e0215 */
[----:B------:R-:W-:Y:S01]  /*4b50*/  UIADD3 UR4, UP0, UR22, 0xf0, URZ ;  /* 0x000000f016047890 */ /* 0x000fe2000ff1e03f */
[----:B------:R-:W-:Y:S01]  /*4b60*/  VIADD R4, R4, 0xffffffff ;  /* 0xffffffff04047836 */ /* 0x000fe20000000000 */
[----:B------:R-:W-:Y:S01]  /*4b70*/  R2UR UR5, R7 ;  /* 0x00000000070572ca */ /* 0x000fe200000e0000 */
[----:B------:R-:W-:Y:S01]  /*4b80*/  UIADD3 UR24, UP1, UR22, 0x1f0, URZ ;  /* 0x000001f016187890 */ /* 0x000fe2000ff3e03f */
[----:B------:R-:W-:Y:S01]  /*4b90*/  R2UR UR8, R21 ;  /* 0x00000000150872ca */ /* 0x000fe200000e0000 */
[----:B------:R-:W-:Y:S01]  /*4ba0*/  VIADD R6, R6, 0x1 ;  /* 0x0000000106067836 */ /* 0x000fe20000000000 */
[----:B------:R-:W-:Y:S01]  /*4bb0*/  R2UR UR11, R18 ;  /* 0x00000000120b72ca */ /* 0x000fe200000e0000 */
[----:B------:R-:W-:Y:S01]  /*4bc0*/  UIADD3.X UR25, URZ, UR23, URZ, UP1, !UPT ;  /* 0x000000173f197290 */ /* 0x000fe20008ffe43f */
[----:B------:R-:W-:Y:S01]  /*4bd0*/  R2UR UR10, R20 ;  /* 0x00000000140a72ca */ /* 0x000fe200000e0000 */
[----:B------:R-:W-:Y:S01]  /*4be0*/  UMOV UR6, 0x0 ;  /* 0x0000000000067882 */ /* 0x000fe20000000000 */
[----:B------:R-:W-:Y:S01]  /*4bf0*/  R2UR UR12, R8 ;  /* 0x00000000080c72ca */ /* 0x000fe200000e0000 */
[----:B------:R-:W-:Y:S01]  /*4c00*/  UMOV UR7, 0x10000000 ;  /* 0x1000000000077882 */ /* 0x000fe20000000000 */
[----:B------:R-:W-:Y:S01]  /*4c10*/  R2UR UR19, R15 ;  /* 0x000000000f1372ca */ /* 0x000fe200000e0000 */
[----:B------:R-:W-:Y:S01]  /*4c20*/  VIADD R20, R20, 0x80 ;  /* 0x0000008014147836 */ /* 0x000fe20000000000 */
[----:B------:R-:W-:Y:S01]  /*4c30*/  ISETP.GT.AND P3, PT, R4, 0x1, PT ;  /* 0x000000010400780c */ /* 0x000fe20003f64270 */
[----:B------:R-:W-:Y:S01]  /*4c40*/  UIADD3 UR14, UR5, 0x180, URZ ;  /* 0x00000180050e7890 */ /* 0x000fe2000fffe03f */
[----:B------:R-:W-:Y:S01]  /*4c50*/  ISETP.NE.AND P1, PT, R6, 0x9, PT ;  /* 0x000000090600780c */ /* 0x000fe20003f25270 */
[----:B------:R-:W-:-:S02]  /*4c60*/  UIADD3.X UR5, URZ, UR23, URZ, UP0, !UPT ;  /* 0x000000173f057290 */ /* 0x000fc400087fe43f */
[----:B------:R-:W-:Y:S01]  /*4c70*/  UIADD3 UR15, UR8, 0x24180, URZ ;  /* 0x00024180080f7890 */ /* 0x000fe2000fffe03f */
[----:B------:R-:W-:Y:S02]  /*4c80*/  SEL R14, RZ, 0x1, P1 ;  /* 0x00000001ff0e7807 */ /* 0x000fe40000800000 */
[----:B------:R-:W-:Y:S01]  /*4c90*/  UMOV UR8, UR14 ;  /* 0x0000000e00087c82 */ /* 0x000fe20008000000 */
[----:B------:R-:W-:Y:S02]  /*4ca0*/  SEL R6, R6, RZ, P1 ;  /* 0x000000ff06067207 */ /* 0x000fe40000800000 */
[----:B------:R-:W-:Y:S01]  /*4cb0*/  LOP3.LUT R5, R5, R14, RZ, 0x3c, !PT ;  /* 0x0000000e05057212 */ /* 0x000fe200078e3cff */
[----:B------:R0:W-:Y:S02]  /*4cc0*/  UTMALDG.3D [UR8], [UR4], desc[UR6] ;  /* 0x00000608040075b4 */ /* 0x0001e40008011000 */
[----:B0-----:R-:W-:Y:S01]  /*4cd0*/  UMOV UR8, UR15 ;  /* 0x0000000f00087c82 */ /* 0x001fe20008000000 */
[----:B------:R-:W-:-:S02]  /*4ce0*/  UMOV UR11, UR19 ;  /* 0x00000013000b7c82 */ /* 0x000fc40008000000 */
[----:B------:R0:W-:Y:S02]  /*4cf0*/  UTMALDG.3D [UR8], [UR24], desc[UR6] ;  /* 0x00000608180075b4 */ /* 0x0001e40008011000 */
[----:B0-----:R-:W-:Y:S05]  /*4d00*/  @P3 BRA `(.L_x_110) ;  /* 0xfffffffc00483947 */ /* 0x001fea000383ffff */
.L_x_106:
[----:B------:R-:W-:Y:S05]  /*4d10*/  BSYNC B1 ;  /* 0x0000000000017941 */ /* 0x000fea0003800000 */
.L_x_105:
[----:B------:R-:W-:Y:S01]  /*4d20*/  LOP3.LUT P3, RZ, R13, 0xff, RZ, 0xc0, !PT ;  /* 0x000000ff0dff7812 */ /* 0x000fe2000786c0ff */
[----:B------:R-:W-:Y:S01]  /*4d30*/  IMAD.IADD R12, R3, 0x1, R12 ;  /* 0x00000001030c7824 */ /* 0x000fe200078e020c */
[----:B------:R-:W-:Y:S01]  /*4d40*/  IADD3 R16, P4, R16, UR20, RZ ;  /* 0x0000001410107c10 */ /* 0x000fe2000ff9e0ff */
[----:B------:R-:W-:Y:S01]  /*4d50*/  ULDC.64 UR4, c[0x0][0x650] ;  /* 0x0001940000047ab9 */ /* 0x000fe20000000a00 */
[----:B------:R-:W-:Y:S01]  /*4d60*/  BSSY B1, `(.L_x_111) ;  /* 0x000006a000017945 */ /* 0x000fe20003800000 */
[----:B------:R-:W-:Y:S01]  /*4d70*/  IMAD.MOV.U32 R9, RZ, RZ, -0x1 ;  /* 0xffffffffff097424 */ /* 0x000fe200078e00ff */
[----:B------:R-:W-:Y:S01]  /*4d80*/  ISETP.GT.U32.AND P1, PT, R12, 0x8, PT ;  /* 0x000000080c00780c */ /* 0x000fe20003f24070 */
[----:B------:R-:W-:Y:S01]  /*4d90*/  IMAD.MOV.U32 R8, RZ, RZ, -0x1 ;  /* 0xffffffffff087424 */ /* 0x000fe200078e00ff */
[----:B------:R-:W-:Y:S02]  /*4da0*/  IADD3.X R17, R17, UR13, RZ, P4, !PT ;  /* 0x0000000d11117c10 */ /* 0x000fe4000a7fe4ff */
[----:B------:R-:W-:-:S02]  /*4db0*/  ISETP.LT.U32.AND P1, PT, R3, 0x9, P1 ;  /* 0x000000090300780c */ /* 0x000fc40000f21070 */
[----:B------:R-:W-:Y:S01]  /*4dc0*/  PRMT R13, RZ, 0x7610, R13 ;  /* 0x00007610ff0d7816 */ /* 0x000fe2000000000d */
[----:B------:R-:W0:Y:S01]  /*4dd0*/  @P3 S2R R5, SR_CgaCtaId ;  /* 0x0000000000053919 */ /* 0x000e220000008800 */
[----:B------:R-:W-:-:S04]  /*4de0*/  @P3 MOV R4, 0x400 ;  /* 0x0000040000043802 */ /* 0x000fc80000000f00 */
[----:B0-----:R-:W-:Y:S01]  /*4df0*/  @P3 LEA R6, R5, R4, 0x18 ;  /* 0x0000000405063211 */ /* 0x001fe200078ec0ff */
[----:B------:R-:W-:-:S03]  /*4e00*/  IMAD.WIDE.U32 R4, R12, 0x38e38e39, RZ ;  /* 0x38e38e390c047825 */ /* 0x000fc600078e00ff */
[----:B------:R0:W-:Y:S01]  /*4e10*/  @P3 SYNCS.ARRIVE.TRANS64.A1T0 RZ, [R6+URZ+0xa8], RZ ;  /* 0x0000a8ff06ff39a7 */ /* 0x0001e2000810003f */
[----:B------:R-:W-:Y:S02]  /*4e20*/  ISETP.GE.U32.AND P3, PT, R3, 0x9, PT ;  /* 0x000000090300780c */ /* 0x000fe40003f66070 */
[----:B------:R-:W-:Y:S02]  /*4e30*/  SHF.R.U32.HI R7, RZ, 0x1, R5 ;  /* 0x00000001ff077819 */ /* 0x000fe40000011605 */
[----:B------:R-:W-:Y:S02]  /*4e40*/  SEL R5, RZ, 0x1, !P1 ;  /* 0x00000001ff057807 */ /* 0x000fe40004800000 */
[----:B------:R-:W-:Y:S01]  /*4e50*/  ISETP.GE.U32.AND P1, PT, R16, UR4, PT ;  /* 0x0000000410007c0c */ /* 0x000fe2000bf26070 */
[----:B------:R-:W-:Y:S01]  /*4e60*/  IMAD R12, R7, -0x9, R12 ;  /* 0xfffffff7070c7824 */ /* 0x000fe200078e020c */
[----:B------:R-:W-:Y:S02]  /*4e70*/  LOP3.LUT R0, R0, R5, RZ, 0x3c, !PT ;  /* 0x0000000500007212 */ /* 0x000fe400078e3cff */
[----:B------:R-:W-:-:S02]  /*4e80*/  ISETP.GE.U32.AND.EX P1, PT, R17, UR5, PT, P1 ;  /* 0x0000000511007c0c */ /* 0x000fc4000bf26110 */
[----:B------:R-:W-:Y:S02]  /*4e90*/  PRMT R4, RZ, 0x7610, R4 ;  /* 0x00007610ff047816 */ /* 0x000fe40000000004 */
[----:B------:R-:W-:Y:S01]  /*4ea0*/  @P3 LOP3.LUT R0, R0, 0x1, R7, 0x78, !PT ;  /* 0x0000000100003812 */ /* 0x000fe200078e7807 */
[----:B------:R-:W-:-:S08]  /*4eb0*/  IMAD.MOV.U32 R7, RZ, RZ, -0x1 ;  /* 0xffffffffff077424 */ /* 0x000fd000078e00ff */
[----:B0-----:R-:W-:Y:S05]  /*4ec0*/  @P1 BRA `(.L_x_112) ;  /* 0x00000004004c1947 */ /* 0x001fea0003800000 */
[----:B------:R-:W-:Y:S01]  /*4ed0*/  ULDC.64 UR4, c[0x0][0x628] ;  /* 0x00018a0000047ab9 */ /* 0x000fe20000000a00 */
[----:B------:R-:W0:Y:S01]  /*4ee0*/  S2R R15, SR_CTAID.X ;  /* 0x00000000000f7919 */ /* 0x000e220000002500 */
[----:B------:R-:W-:Y:S01]  /*4ef0*/  ISETP.NE.U32.AND P1, PT, RZ, UR4, PT ;  /* 0x00000004ff007c0c */ /* 0x000fe2000bf25070 */
[----:B------:R-:W-:Y:S01]  /*4f00*/  ULDC UR7, c[0x0][0x630] ;  /* 0x00018c0000077ab9 */ /* 0x000fe20000000800 */
[----:B------:R-:W-:Y:S01]  /*4f10*/  IMAD.MOV.U32 R4, RZ, RZ, R16 ;  /* 0x000000ffff047224 */ /* 0x000fe200078e0010 */
[----:B------:R-:W1:Y:S01]  /*4f20*/  S2R R14, SR_CTAID.Y ;  /* 0x00000000000e7919 */ /* 0x000e620000002600 */
[----:B------:R-:W-:Y:S01]  /*4f30*/  ISETP.NE.AND.EX P1, PT, RZ, UR5, PT, P1 ;  /* 0x00000005ff007c0c */ /* 0x000fe2000bf25310 */
[----:B------:R-:W-:-:S12]  /*4f40*/  IMAD.MOV.U32 R5, RZ, RZ, R17 ;  /* 0x000000ffff057224 */ /* 0x000fd800078e0011 */
[----:B------:R-:W-:Y:S05]  /*4f50*/  @!P1 BRA `(.L_x_113) ;  /* 0x0000000000289947 */ /* 0x000fea0003800000 */
[----:B------:R-:W-:Y:S02]  /*4f60*/  ULDC UR6, c[0x0][0x634] ;  /* 0x00018d0000067ab9 */ /* 0x000fe40000000800 */
[----:B------:R-:W-:-:S05]  /*4f70*/  IADD3 R9, P1, R16, UR6, RZ ;  /* 0x0000000610097c10 */ /* 0x000fca000ff3e0ff */
[----:B------:R-:W-:-:S04]  /*4f80*/  IMAD.X R21, RZ, RZ, R17, P1 ;  /* 0x000000ffff157224 */ /* 0x000fc800008e0611 */
[----:B------:R-:W-:-:S04]  /*4f90*/  IMAD.WIDE.U32 R6, R21, UR4, RZ ;  /* 0x0000000415067c25 */ /* 0x000fc8000f8e00ff */
[----:B------:R-:W-:-:S04]  /*4fa0*/  IMAD.WIDE.U32 R6, P1, R9, UR5, R6 ;  /* 0x0000000509067c25 */ /* 0x000fc8000f820006 */
[----:B------:R-:W-:-:S04]  /*4fb0*/  IMAD.WIDE.U32 R8, R9, UR4, RZ ;  /* 0x0000000409087c25 */ /* 0x000fc8000f8e00ff */
[----:B------:R-:W-:Y:S01]  /*4fc0*/  IMAD.X R5, RZ, RZ, RZ, P1 ;  /* 0x000000ffff057224 */ /* 0x000fe200008e06ff */
[----:B------:R-:W-:Y:S01]  /*4fd0*/  IADD3 RZ, P1, R9, R6, RZ ;  /* 0x0000000609ff7210 */ /* 0x000fe20007f3e0ff */
[----:B------:R-:W-:-:S04]  /*4fe0*/  IMAD.MOV.U32 R4, RZ, RZ, R7 ;  /* 0x000000ffff047224 */ /* 0x000fc800078e0007 */
[----:B------:R-:W-:-:S08]  /*4ff0*/  IMAD.WIDE.U32.X R4, R21, UR5, R4, P1 ;  /* 0x0000000515047c25 */ /* 0x000fd000088e0404 */
.L_x_113:
[--C-:B------:R-:W-:Y:S01]  /*5000*/  SHF.R.U64 R8, R4, UR7, R5.reuse ;  /* 0x0000000704087c19 */ /* 0x100fe20008001205 */
[----:B------:R-:W-:Y:S01]  /*5010*/  ULDC.64 UR4, c[0x0][0x620] ;  /* 0x0001880000047ab9 */ /* 0x000fe20000000a00 */
[----:B------:R-:W-:Y:S01]  /*5020*/  SHF.R.U32.HI R4, RZ, UR7, R5 ;  /* 0x00000007ff047c19 */ /* 0x000fe20008011605 */
[----:B------:R-:W2:Y:S01]  /*5030*/  LDC R24, c[0x0][0x144] ;  /* 0x00005100ff187b82 */ /* 0x000ea20000000800 */
[----:B------:R-:W-:Y:S01]  /*5040*/  IADD3 R7, P1, RZ, -R8, RZ ;  /* 0x80000008ff077210 */ /* 0x000fe20007f3e0ff */
[----:B------:R-:W-:Y:S01]  /*5050*/  ULDC.64 UR8, c[0x0][0x640] ;  /* 0x0001900000087ab9 */ /* 0x000fe20000000a00 */
[----:B0-----:R-:W-:Y:S01]  /*5060*/  I2FP.F32.U32 R9, R15 ;  /* 0x0000000f00097245 */ /* 0x001fe20000201000 */
[----:B------:R-:W-:Y:S02]  /*5070*/  ULDC UR6, c[0x0][0x608] ;  /* 0x0001820000067ab9 */ /* 0x000fe40000000800 */
[----:B------:R-:W-:Y:S01]  /*5080*/  IMAD.X R4, RZ, RZ, ~R4, P1 ;  /* 0x000000ffff047224 */ /* 0x000fe200008e0e04 */
[----:B------:R-:W-:Y:S01]  /*5090*/  ISETP.NE.U32.AND P1, PT, RZ, UR8, PT ;  /* 0x00000008ff007c0c */ /* 0x000fe2000bf25070 */
[----:B------:R-:W0:Y:S02]  /*50a0*/  LDC R21, c[0x0][0x148] ;  /* 0x00005200ff157b82 */ /* 0x000e240000000800 */
[----:B------:R-:W-:Y:S01]  /*50b0*/  IMAD R6, R4, UR4, RZ ;  /* 0x0000000404067c24 */ /* 0x000fe2000f8e02ff */
[----:B------:R-:W-:Y:S01]  /*50c0*/  ISETP.NE.AND.EX P1, PT, RZ, UR9, PT, P1 ;  /* 0x00000009ff007c0c */ /* 0x000fe2000bf25310 */
[----:B------:R-:W-:Y:S01]  /*50d0*/  IMAD.WIDE.U32 R4, R7, UR4, R16 ;  /* 0x0000000407047c25 */ /* 0x000fe2000f8e0010 */
[----:B------:R-:W-:-:S03]  /*50e0*/  ULDC UR4, c[0x0][0x150] ;  /* 0x0000540000047ab9 */ /* 0x000fc60000000800 */
[----:B------:R-:W-:Y:S02]  /*50f0*/  IMAD R7, R7, UR5, R6 ;  /* 0x0000000507077c24 */ /* 0x000fe4000f8e0206 */
[----:B------:R-:W-:Y:S01]  /*5100*/  FMUL R6, R9, UR4 ;  /* 0x0000000409067c20 */ /* 0x000fe20008400000 */
[----:B------:R-:W-:Y:S01]  /*5110*/  ULDC UR4, c[0x0][0x618] ;  /* 0x0001860000047ab9 */ /* 0x000fe20000000800 */
[----:B------:R-:W-:Y:S01]  /*5120*/  ULDC UR5, c[0x0][0x154] ;  /* 0x0000550000057ab9 */ /* 0x000fe20000000800 */
[----:B------:R-:W-:-:S03]  /*5130*/  IMAD.IADD R5, R5, 0x1, R7 ;  /* 0x0000000105057824 */ /* 0x000fc600078e0207 */
[----:B------:R-:W3:Y:S02]  /*5140*/  F2I.U32.TRUNC.NTZ R6, R6 ;  /* 0x0000000600067305 */ /* 0x000ee4000020f000 */
[----:B------:R-:W-:Y:S02]  /*5150*/  SHF.R.U64 R9, R4, UR4, R5 ;  /* 0x0000000404097c19 */ /* 0x000fe40008001205 */
[----:B-1----:R-:W-:-:S05]  /*5160*/  I2FP.F32.U32 R4, R14 ;  /* 0x0000000e00047245 */ /* 0x002fca0000201000 */
[----:B------:R-:W-:Y:S01]  /*5170*/  FMUL R22, R4, UR5 ;  /* 0x0000000504167c20 */ /* 0x000fe20008400000 */
[----:B------:R-:W-:Y:S01]  /*5180*/  SHF.R.U32.HI R4, RZ, UR4, R5 ;  /* 0x00000004ff047c19 */ /* 0x000fe20008011605 */
[----:B------:R-:W-:-:S03]  /*5190*/  ULDC UR4, c[0x0][0x658] ;  /* 0x0001960000047ab9 */ /* 0x000fc60000000800 */
[--C-:B------:R-:W-:Y:S01]  /*51a0*/  SHF.R.U64 R20, R9, UR6, R4.reuse ;  /* 0x0000000609147c19 */ /* 0x100fe20008001204 */
[----:B------:R-:W1:Y:S01]  /*51b0*/  F2I.U32.TRUNC.NTZ R22, R22 ;  /* 0x0000001600167305 */ /* 0x000e62000020f000 */
[----:B------:R-:W-:Y:S01]  /*51c0*/  SHF.R.U32.HI R5, RZ, UR6, R4 ;  /* 0x00000006ff057c19 */ /* 0x000fe20008011604 */
[----:B---3--:R-:W-:-:S03]  /*51d0*/  IMAD.MOV R6, RZ, RZ, -R6 ;  /* 0x000000ffff067224 */ /* 0x008fc600078e0a06 */
[----:B------:R-:W-:Y:S01]  /*51e0*/  SHF.R.U64 R18, R20, UR4, R5 ;  /* 0x0000000414127c19 */ /* 0x000fe20008001205 */
[----:B--2---:R-:W-:Y:S01]  /*51f0*/  IMAD R15, R24, R6, R15 ;  /* 0x00000006180f7224 */ /* 0x004fe200078e020f */
[----:B------:R-:W-:-:S03]  /*5200*/  SHF.R.U32.HI R23, RZ, UR4, R5 ;  /* 0x00000004ff177c19 */ /* 0x000fc60008011605 */
[----:B------:R-:W-:Y:S02]  /*5210*/  IMAD.MOV.U32 R4, RZ, RZ, R18 ;  /* 0x000000ffff047224 */ /* 0x000fe400078e0012 */
[----:B------:R-:W-:Y:S01]  /*5220*/  IMAD.MOV.U32 R5, RZ, RZ, R23 ;  /* 0x000000ffff057224 */ /* 0x000fe200078e0017 */
[----:B-1----:R-:W-:Y:S06]  /*5230*/  @!P1 BRA `(.L_x_114) ;  /* 0x0000000000289947 */ /* 0x002fec0003800000 */
[----:B------:R-:W-:Y:S02]  /*5240*/  ULDC UR4, c[0x0][0x64c] ;  /* 0x0001930000047ab9 */ /* 0x000fe40000000800 */
[----:B------:R-:W-:-:S05]  /*5250*/  IADD3 R5, P1, R18, UR4, RZ ;  /* 0x0000000412057c10 */ /* 0x000fca000ff3e0ff */
[----:B------:R-:W-:-:S04]  /*5260*/  IMAD.X R23, RZ, RZ, R23, P1 ;  /* 0x000000ffff177224 */ /* 0x000fc800008e0617 */
[----:B------:R-:W-:-:S04]  /*5270*/  IMAD.WIDE.U32 R6, R23, UR8, RZ ;  /* 0x0000000817067c25 */ /* 0x000fc8000f8e00ff */
[----:B------:R-:W-:-:S04]  /*5280*/  IMAD.WIDE.U32 R6, P1, R5, UR9, R6 ;  /* 0x0000000905067c25 */ /* 0x000fc8000f820006 */
[----:B------:R-:W-:-:S04]  /*5290*/  IMAD.WIDE.U32 R4, R5, UR8, RZ ;  /* 0x0000000805047c25 */ /* 0x000fc8000f8e00ff */
[----:B------:R-:W-:Y:S01]  /*52a0*/  IMAD.MOV.U32 R4, RZ, RZ, R7 ;  /* 0x000000ffff047224 */ /* 0x000fe200078e0007 */
[----:B------:R-:W-:Y:S01]  /*52b0*/  IADD3 RZ, P3, R5, R6, RZ ;  /* 0x0000000605ff7210 */ /* 0x000fe20007f7e0ff */
[----:B------:R-:W-:-:S04]  /*52c0*/  IMAD.X R5, RZ, RZ, RZ, P1 ;  /* 0x000000ffff057224 */ /* 0x000fc800008e06ff */
[----:B------:R-:W-:-:S08]  /*52d0*/  IMAD.WIDE.U32.X R4, R23, UR9, R4, P3 ;  /* 0x0000000917047c25 */ /* 0x000fd000098e0404 */
.L_x_114:
[----:B------:R-:W-:Y:S01]  /*52e0*/  ISETP.NE.AND P1, PT, R2, 0x1, PT ;  /* 0x000000010200780c */ /* 0x000fe20003f25270 */
[----:B------:R-:W-:Y:S01]  /*52f0*/  ULDC UR4, c[0x0][0x648] ;  /* 0x0001920000047ab9 */ /* 0x000fe20000000800 */
[----:B------:R-:W-:Y:S01]  /*5300*/  LOP3.LUT R20, R20, UR17, RZ, 0xc0, !PT ;  /* 0x0000001114147c12 */ /* 0x000fe2000f8ec0ff */
[----:B------:R-:W-:Y:S01]  /*5310*/  IMAD.MOV R22, RZ, RZ, -R22 ;  /* 0x000000ffff167224 */ /* 0x000fe200078e0a16 */
[----:B------:R-:W-:Y:S01]  /*5320*/  SHF.R.U64 R5, R4, UR4, R5 ;  /* 0x0000000404057c19 */ /* 0x000fe20008001205 */
[----:B------:R-:W-:Y:S01]  /*5330*/  ULDC UR4, c[0x0][0x638] ;  /* 0x00018e0000047ab9 */ /* 0x000fe20000000800 */
[----:B------:R-:W-:Y:S01]  /*5340*/  LOP3.LUT R9, R9, UR16, RZ, 0xc0, !PT ;  /* 0x0000001009097c12 */ /* 0x000fe2000f8ec0ff */
[----:B------:R-:W-:Y:S01]  /*5350*/  ULDC UR5, c[0x0][0x610] ;  /* 0x0001840000057ab9 */ /* 0x000fe20000000800 */
[----:B------:R-:W-:Y:S02]  /*5360*/  IMAD.MOV.U32 R4, RZ, RZ, 0x1 ;  /* 0x00000001ff047424 */ /* 0x000fe400078e00ff */
[----:B------:R-:W-:-:S02]  /*5370*/  IMAD.MOV R7, RZ, RZ, -R5 ;  /* 0x000000ffff077224 */ /* 0x000fc400078e0a05 */
[----:B------:R-:W-:Y:S02]  /*5380*/  IMAD R20, R5, UR18, R20 ;  /* 0x0000001205147c24 */ /* 0x000fe4000f8e0214 */
[----:B0-----:R-:W-:Y:S02]  /*5390*/  @P1 IMAD R15, R21, R22, R14 ;  /* 0x00000016150f1224 */ /* 0x001fe400078e020e */
[----:B------:R-:W-:Y:S01]  /*53a0*/  IMAD R18, R7, UR4, R18 ;  /* 0x0000000407127c24 */ /* 0x000fe2000f8e0212 */
[----:B------:R-:W-:Y:S01]  /*53b0*/  ULDC UR4, c[0x0][0x600] ;  /* 0x0001800000047ab9 */ /* 0x000fe20000000800 */
[----:B------:R-:W-:Y:S02]  /*53c0*/  IMAD R15, R20, UR5, R15 ;  /* 0x00000005140f7c24 */ /* 0x000fe4000f8e020f */
[----:B------:R-:W-:-:S05]  /*53d0*/  IMAD R18, R18, UR4, R9 ;  /* 0x0000000412127c24 */ /* 0x000fca000f8e0209 */
[----:B------:R-:W-:Y:S02]  /*53e0*/  SEL R9, R18, R15, !P1 ;  /* 0x0000000f12097207 */ /* 0x000fe40004800000 */
[----:B------:R-:W-:-:S07]  /*53f0*/  SEL R7, R15, R18, !P1 ;  /* 0x000000120f077207 */ /* 0x000fce0004800000 */
.L_x_112:
[----:B------:R-:W-:Y:S05]  /*5400*/  BSYNC B1 ;  /* 0x0000000000017941 */ /* 0x000fea0003800000 */
.L_x_111:
[----:B------:R-:W-:-:S13]  /*5410*/  LOP3.LUT P1, RZ, R4, 0xff, RZ, 0xc0, !PT ;  /* 0x000000ff04ff7812 */ /* 0x000fda000782c0ff */
[----:B------:R-:W-:Y:S05]  /*5420*/  @P1 BRA `(.L_x_115) ;  /* 0xfffffff4004c1947 */ /* 0x000fea000383ffff */
[----:B------:R-:W-:Y:S05]  /*5430*/  BSYNC B0 ;  /* 0x0000000000007941 */ /* 0x000fea0003800000 */
.L_x_103:
[----:B------:R-:W-:-:S03]  /*5440*/  UMOV UR4, 0xffffffff ;  /* 0xffffffff00047882 */ /* 0x000fc60000000000 */
[----:B------:R-:W-:Y:S05]  /*5450*/  BRA.DIV UR4, `(.L_x_116) ;  /* 0x0000000604c87947 */ /* 0x000fea000b800000 */
[----:B------:R-:W-:-:S13]  /*5460*/  ELECT P6, URZ, PT ;  /* 0x00000000003f782f */ /* 0x000fda00038c0000 */
.L_x_135:
[----:B------:R-:W-:Y:S04]  /*5470*/  BSSY B0, `(.L_x_117) ;  /* 0x0000058000007945 */ /* 0x000fe80003800000 */
[----:B------:R-:W-:Y:S05]  /*5480*/  @!P6 BRA `(.L_x_118) ;  /* 0x000000040058e947 */ /* 0x000fea0003800000 */
[----:B------:R-:W-:-:S04]  /*5490*/  LOP3.LUT R19, R19, 0x2, RZ, 0xfc, !PT ;  /* 0x0000000213137812 */ /* 0x000fc800078efcff */
[----:B------:R-:W-:-:S13]  /*54a0*/  ISETP.NE.AND P0, PT, R19, 0x3, PT ;  /* 0x000000031300780c */ /* 0x000fda0003f05270 */
[----:B------:R-:W-:Y:S05]  /*54b0*/  @!P0 BRA `(.L_x_119) ;  /* 0x0000000000048947 */ /* 0x000fea0003800000 */
[----:B------:R-:W-:Y:S01]  /*54c0*/  BPT.TRAP 0x1 ;  /* 0x000000040000795c */ /* 0x000fe20000300000 */
.L_x_119:
[----:B------:R-:W0:Y:S01]  /*54d0*/  S2R R3, SR_CgaCtaId ;  /* 0x0000000000037919 */ /* 0x000e220000008800 */
[----:B------:R-:W-:-:S04]  /*54e0*/  MOV R2, 0x400 ;  /* 0x0000040000027802 */ /* 0x000fc80000000f00 */
[----:B0-----:R-:W-:Y:S02]  /*54f0*/  LEA R3, R3, R2, 0x18 ;  /* 0x0000000203037211 */ /* 0x001fe400078ec0ff */
[----:B------:R-:W-:-:S03]  /*5500*/  SHF.L.U32 R2, R0, 0x1f, RZ ;  /* 0x0000001f00027819 */ /* 0x000fc600000006ff */
[----:B------:R-:W-:-:S04]  /*5510*/  VIADD R3, R3, 0x48 ;  /* 0x0000004803037836 */ /* 0x000fc80000000000 */
[C---:B------:R-:W-:Y:S02]  /*5520*/  IMAD R7, R12.reuse, 0x8, R3 ;  /* 0x000000080c077824 */ /* 0x040fe400078e0203 */
[----:B------:R-:W-:Y:S02]  /*5530*/  VIADD R12, R12, 0x1 ;  /* 0x000000010c0c7836 */ /* 0x000fe40000000000 */
[----:B------:R-:W0:Y:S03]  /*5540*/  SYNCS.PHASECHK.TRANS64.TRYWAIT P0, [R7+URZ], R2 ;  /* 0x00000002070075a7 */ /* 0x000e26000800017f */
[----:B------:R-:W-:-:S04]  /*5550*/  ISETP.NE.AND P1, PT, R12, 0x9, PT ;  /* 0x000000090c00780c */ /* 0x000fc80003f25270 */
[----:B------:R-:W-:Y:S02]  /*5560*/  SEL R5, RZ, 0x1, P1 ;  /* 0x00000001ff057807 */ /* 0x000fe40000800000 */
[----:B------:R-:W-:Y:S02]  /*5570*/  SEL R12, R12, RZ, P1 ;  /* 0x000000ff0c0c7207 */ /* 0x000fe40000800000 */
[----:B------:R-:W-:-:S03]  /*5580*/  LOP3.LUT R5, R0, R5, RZ, 0x3c, !PT ;  /* 0x0000000500057212 */ /* 0x000fc600078e3cff */
[----:B------:R-:W-:Y:S01]  /*5590*/  IMAD R9, R12, 0x8, R3 ;  /* 0x000000080c097824 */ /* 0x000fe200078e0203 */
[----:B------:R-:W-:Y:S01]  /*55a0*/  SHF.L.U32 R4, R5, 0x1f, RZ ;  /* 0x0000001f05047819 */ /* 0x000fe200000006ff */
[----:B0-----:R-:W-:Y:S06]  /*55b0*/  @!P0 BRA `(.L_x_120) ;  /* 0x0000000400908947 */ /* 0x001fec0003800000 */
.L_x_136:
[----:B------:R-:W1:Y:S01]  /*55c0*/  SYNCS.PHASECHK.TRANS64.TRYWAIT P0, [R9+URZ], R4 ;  /* 0x00000004090075a7 */ /* 0x000e62000800017f */
[----:B------:R-:W-:-:S05]  /*55d0*/  VIADD R0, R12, 0x1 ;  /* 0x000000010c007836 */ /* 0x000fca0000000000 */
[----:B------:R-:W-:-:S04]  /*55e0*/  ISETP.NE.AND P1, PT, R0, 0x9, PT ;  /* 0x000000090000780c */ /* 0x000fc80003f25270 */
[----:B0-----:R-:W-:Y:S02]  /*55f0*/  SEL R2, RZ, 0x1, P1 ;  /* 0x00000001ff027807 */ /* 0x001fe40000800000 */
[----:B------:R-:W-:Y:S02]  /*5600*/  SEL R0, R0, RZ, P1 ;  /* 0x000000ff00007207 */ /* 0x000fe40000800000 */
[----:B------:R-:W-:-:S03]  /*5610*/  LOP3.LUT R7, R5, R2, RZ, 0x3c, !PT ;  /* 0x0000000205077212 */ /* 0x000fc600078e3cff */
[----:B------:R-:W-:Y:S01]  /*5620*/  IMAD R6, R0, 0x8, R3 ;  /* 0x0000000800067824 */ /* 0x000fe200078e0203 */
[----:B------:R-:W-:Y:S01]  /*5630*/  SHF.L.U32 R5, R7, 0x1f, RZ ;  /* 0x0000001f07057819 */ /* 0x000fe200000006ff */
[----:B-1----:R-:W-:Y:S06]  /*5640*/  @!P0 BRA `(.L_x_121) ;  /* 0x0000000400808947 */ /* 0x002fec0003800000 */
.L_x_137:
[----:B------:R-:W1:Y:S01]  /*5650*/  SYNCS.PHASECHK.TRANS64.TRYWAIT P0, [R6+URZ], R5 ;  /* 0x00000005060075a7 */ /* 0x000e62000800017f */
[----:B------:R-:W-:-:S05]  /*5660*/  VIADD R0, R0, 0x1 ;  /* 0x0000000100007836 */ /* 0x000fca0000000000 */
[----:B------:R-:W-:-:S04]  /*5670*/  ISETP.NE.AND P1, PT, R0, 0x9, PT ;  /* 0x000000090000780c */ /* 0x000fc80003f25270 */
[----:B------:R-:W-:Y:S02]  /*5680*/  SEL R2, RZ, 0x1, P1 ;  /* 0x00000001ff027807 */ /* 0x000fe40000800000 */
[----:B------:R-:W-:Y:S02]  /*5690*/  SEL R0, R0, RZ, P1 ;  /* 0x000000ff00007207 */ /* 0x000fe40000800000 */
[----:B------:R-:W-:-:S03]  /*56a0*/  LOP3.LUT R7, R7, R2, RZ, 0x3c, !PT ;  /* 0x0000000207077212 */ /* 0x000fc600078e3cff */
[----:B0-----:R-:W-:Y:S01]  /*56b0*/  IMAD R9, R0, 0x8, R3 ;  /* 0x0000000800097824 */ /* 0x001fe200078e0203 */
[----:B------:R-:W-:Y:S01]  /*56c0*/  SHF.L.U32 R4, R7, 0x1f, RZ ;  /* 0x0000001f07047819 */ /* 0x000fe200000006ff */
[----:B-1----:R-:W-:Y:S06]  /*56d0*/  @!P0 BRA `(.L_x_122) ;  /* 0x0000000400708947 */ /* 0x002fec0003800000 */
.L_x_138:
        /* <DEDUP_REMOVED lines=9> */
.L_x_139:
        /* <DEDUP_REMOVED lines=9> */
.L_x_140:
        /* <DEDUP_REMOVED lines=9> */
.L_x_141:
        /* <DEDUP_REMOVED lines=9> */
.L_x_142:
[----:B------:R-:W1:Y:S01]  /*5920*/  SYNCS.PHASECHK.TRANS64.TRYWAIT P0, [R9+URZ], R4 ;  /* 0x00000004090075a7 */ /* 0x000e62000800017f */
[----:B------:R-:W-:-:S05]  /*5930*/  VIADD R0, R0, 0x1 ;  /* 0x0000000100007836 */ /* 0x000fca0000000000 */
[----:B------:R-:W-:-:S04]  /*5940*/  ISETP.NE.AND P1, PT, R0, 0x9, PT ;  /* 0x000000090000780c */ /* 0x000fc80003f25270 */
[----:B------:R-:W-:Y:S02]  /*5950*/  SEL R2, RZ, 0x1, P1 ;  /* 0x00000001ff027807 */ /* 0x000fe40000800000 */
[----:B------:R-:W-:Y:S02]  /*5960*/  SEL R0, R0, RZ, P1 ;  /* 0x000000ff00007207 */ /* 0x000fe40000800000 */
[----:B------:R-:W-:Y:S01]  /*5970*/  LOP3.LUT R2, R7, R2, RZ, 0x3c, !PT ;  /* 0x0000000207027212 */ /* 0x000fe200078e3cff */
[----:B-1----:R-:W-:Y:S06]  /*5980*/  @!P0 BRA `(.L_x_127) ;  /* 0x0000000400288947 */ /* 0x002fec0003800000 */
.L_x_143:
[----:B------:R-:W-:Y:S01]  /*5990*/  IMAD R3, R0, 0x8, R3 ;  /* 0x0000000800037824 */ /* 0x000fe200078e0203 */
[----:B------:R-:W-:-:S07]  /*59a0*/  SHF.L.U32 R0, R2, 0x1f, RZ ;  /* 0x0000001f02007819 */ /* 0x000fce00000006ff */
.L_x_128:
[----:B--2---:R2:W3:Y:S02]  /*59b0*/  SYNCS.PHASECHK.TRANS64.TRYWAIT P0, [R3+URZ], R0 ;  /* 0x00000000030075a7 */ /* 0x0044e4000800017f */
[----:B---3--:R-:W-:Y:S05]  /*59c0*/  @!P0 NANOSLEEP.SYNCS 0x989680 ;  /* 0x009896800000895d */ /* 0x008fea0003900000 */
[----:B------:R-:W3:Y:S02]  /*59d0*/  @!P0 SYNCS.PHASECHK.TRANS64 P0, [R3+URZ], R0 ;  /* 0x00000000030085a7 */ /* 0x000ee4000800007f */
[----:B---3--:R-:W-:Y:S05]  /*59e0*/  @!P0 BRA `(.L_x_128) ;  /* 0xfffffffc00f08947 */ /* 0x008fea000383ffff */
.L_x_118:
[----:B------:R-:W-:Y:S05]  /*59f0*/  BSYNC B0 ;  /* 0x0000000000007941 */ /* 0x000fea0003800000 */
.L_x_117:
[----:B------:R-:W-:Y:S05]  /*5a00*/  EXIT ;  /* 0x000000000000794d */ /* 0x000fea0003800000 */
.L_x_18:
[----:B---3--:R3:W4:Y:S02]  /*5a10*/  SYNCS.PHASECHK.TRANS64.TRYWAIT P1, [R3+URZ], R0 ;  /* 0x00000000030075a7 */ /* 0x008724000802017f */
[----:B----4-:R-:W-:Y:S05]  /*5a20*/  @!P1 NANOSLEEP.SYNCS 0x989680 ;  /* 0x009896800000995d */ /* 0x010fea0003900000 */
[----:B------:R-:W4:Y:S02]  /*5a30*/  @!P1 SYNCS.PHASECHK.TRANS64 P1, [R3+URZ], R0 ;  /* 0x00000000030095a7 */ /* 0x000f24000802007f */
[----:B----4-:R-:W-:Y:S05]  /*5a40*/  @!P1 BRA `(.L_x_18) ;  /* 0xfffffffc00f09947 */ /* 0x010fea000383ffff */
[----:B------:R-:W-:Y:S05]  /*5a50*/  BRA `(.L_x_17) ;  /* 0xffffffb800307947 */ /* 0x000fea000383ffff */
.L_x_23:
[----:B-1----:R1:W2:Y:S02]  /*5a60*/  SYNCS.PHASECHK.TRANS64.TRYWAIT P1, [R5+URZ], R4 ;  /* 0x00000004050075a7 */ /* 0x0022a4000802017f */
[----:B--2---:R-:W-:Y:S05]  /*5a70*/  @!P1 NANOSLEEP.SYNCS 0x989680 ;  /* 0x009896800000995d */ /* 0x004fea0003900000 */
[----:B------:R-:W2:Y:S02]  /*5a80*/  @!P1 SYNCS.PHASECHK.TRANS64 P1, [R5+URZ], R4 ;  /* 0x00000004050095a7 */ /* 0x000ea4000802007f */
[----:B--2---:R-:W-:Y:S05]  /*5a90*/  @!P1 BRA `(.L_x_23) ;  /* 0xfffffffc00f09947 */ /* 0x004fea000383ffff */
[----:B------:R-:W-:Y:S05]  /*5aa0*/  BRA `(.L_x_22) ;  /* 0xffffffbc00207947 */ /* 0x000fea000383ffff */
.L_x_104:
[----:B------:R-:W-:Y:S01]  /*5ab0*/  BSSY B1, `(.L_x_129) ;  /* 0x0000006000017945 */ /* 0x000fe20003800000 */
[----:B------:R-:W-:-:S07]  /*5ac0*/  IMAD.MOV.U32 R15, RZ, RZ, -0x1 ;  /* 0xffffffffff0f7424 */ /* 0x000fce00078e00ff */
[----:B------:R-:W-:Y:S05]  /*5ad0*/  WARPSYNC.COLLECTIVE R15, `(.L_x_130) ;  /* 0x000000000f0c7348 */ /* 0x000fea0003c00000 */
[----:B------:R-:W-:Y:S02]  /*5ae0*/  ELECT P6, UR62, PT ;  /* 0x00000000003e782f */ /* 0x000fe400038c0000 */
[----:B------:R-:W-:Y:S01]  /*5af0*/  MOV R14, UR62 ;  /* 0x0000003e000e7c02 */ /* 0x000fe20008000f00 */
[----:B------:R-:W-:Y:S10]  /*5b00*/  ENDCOLLECTIVE ;  /* 0x000000000000791b */ /* 0x000ff40003800000 */
.L_x_130:
[----:B------:R-:W-:Y:S05]  /*5b10*/  BSYNC B1 ;  /* 0x0000000000017941 */ /* 0x000fea0003800000 */
.L_x_129:
[----:B------:R-:W-:Y:S05]  /*5b20*/  BRA `(.L_x_131) ;  /* 0xffffffec00987947 */ /* 0x000fea000383ffff */
.L_x_107:
[----:B0-----:R0:W1:Y:S02]  /*5b30*/  SYNCS.PHASECHK.TRANS64.TRYWAIT P1, [R14+URZ+0x48], R7 ;  /* 0x000048070e0075a7 */ /* 0x001064000802017f */
[----:B-1----:R-:W-:Y:S05]  /*5b40*/  @!P1 NANOSLEEP.SYNCS 0x989680 ;  /* 0x009896800000995d */ /* 0x002fea0003900000 */
[----:B------:R-:W1:Y:S02]  /*5b50*/  @!P1 SYNCS.PHASECHK.TRANS64 P1, [R14+URZ+0x48], R7 ;  /* 0x000048070e0095a7 */ /* 0x000e64000802007f */
[----:B-1----:R-:W-:Y:S05]  /*5b60*/  @!P1 BRA `(.L_x_107) ;  /* 0xfffffffc00f09947 */ /* 0x002fea000383ffff */
[----:B------:R-:W-:Y:S05]  /*5b70*/  BRA `(.L_x_132) ;  /* 0xffffffec00cc7947 */ /* 0x000fea000383ffff */
.L_x_116:
[----:B------:R-:W-:Y:S01]  /*5b80*/  BSSY B0, `(.L_x_133) ;  /* 0x0000006000007945 */ /* 0x000fe20003800000 */
[----:B------:R-:W-:-:S07]  /*5b90*/  IMAD.MOV.U32 R15, RZ, RZ, -0x1 ;  /* 0xffffffffff0f7424 */ /* 0x000fce00078e00ff */
[----:B------:R-:W-:Y:S05]  /*5ba0*/  WARPSYNC.COLLECTIVE R15, `(.L_x_134) ;  /* 0x000000000f0c7348 */ /* 0x000fea0003c00000 */
[----:B------:R-:W-:Y:S02]  /*5bb0*/  ELECT P6, UR62, PT ;  /* 0x00000000003e782f */ /* 0x000fe400038c0000 */
[----:B------:R-:W-:Y:S01]  /*5bc0*/  MOV R14, UR62 ;  /* 0x0000003e000e7c02 */ /* 0x000fe20008000f00 */
[----:B------:R-:W-:Y:S10]  /*5bd0*/  ENDCOLLECTIVE ;  /* 0x000000000000791b */ /* 0x000ff40003800000 */
.L_x_134:
[----:B------:R-:W-:Y:S05]  /*5be0*/  BSYNC B0 ;  /* 0x0000000000007941 */ /* 0x000fea0003800000 */
.L_x_133:
[----:B------:R-:W-:Y:S05]  /*5bf0*/  BRA `(.L_x_135) ;  /* 0xfffffff8001c7947 */ /* 0x000fea000383ffff */
.L_x_120:
[----:B0-----:R0:W1:Y:S02]  /*5c00*/  SYNCS.PHASECHK.TRANS64.TRYWAIT P0, [R7+URZ], R2 ;  /* 0x00000002070075a7 */ /* 0x001064000800017f */
[----:B-1----:R-:W-:Y:S05]  /*5c10*/  @!P0 NANOSLEEP.SYNCS 0x989680 ;  /* 0x009896800000895d */ /* 0x002fea0003900000 */
[----:B------:R-:W1:Y:S02]  /*5c20*/  @!P0 SYNCS.PHASECHK.TRANS64 P0, [R7+URZ], R2 ;  /* 0x00000002070085a7 */ /* 0x000e64000800007f */
[----:B-1----:R-:W-:Y:S05]  /*5c30*/  @!P0 BRA `(.L_x_120) ;  /* 0xfffffffc00f08947 */ /* 0x002fea000383ffff */
[----:B------:R-:W-:Y:S05]  /*5c40*/  BRA `(.L_x_136) ;  /* 0xfffffff8005c7947 */ /* 0x000fea000383ffff */
.L_x_121:
[----:B0-----:R0:W1:Y:S02]  /*5c50*/  SYNCS.PHASECHK.TRANS64.TRYWAIT P0, [R9+URZ], R4 ;  /* 0x00000004090075a7 */ /* 0x001064000800017f */
[----:B-1----:R-:W-:Y:S05]  /*5c60*/  @!P0 NANOSLEEP.SYNCS 0x989680 ;  /* 0x009896800000895d */ /* 0x002fea0003900000 */
[----:B------:R-:W1:Y:S02]  /*5c70*/  @!P0 SYNCS.PHASECHK.TRANS64 P0, [R9+URZ], R4 ;  /* 0x00000004090085a7 */ /* 0x000e64000800007f */
[----:B-1----:R-:W-:Y:S05]  /*5c80*/  @!P0 BRA `(.L_x_121) ;  /* 0xfffffffc00f08947 */ /* 0x002fea000383ffff */
[----:B------:R-:W-:Y:S05]  /*5c90*/  BRA `(.L_x_137) ;  /* 0xfffffff8006c7947 */ /* 0x000fea000383ffff */
.L_x_122:
[----:B0-----:R0:W1:Y:S02]  /*5ca0*/  SYNCS.PHASECHK.TRANS64.TRYWAIT P0, [R6+URZ], R5 ;  /* 0x00000005060075a7 */ /* 0x001064000800017f */
[----:B-1----:R-:W-:Y:S05]  /*5cb0*/  @!P0 NANOSLEEP.SYNCS 0x989680 ;  /* 0x009896800000895d */ /* 0x002fea0003900000 */
[----:B------:R-:W1:Y:S02]  /*5cc0*/  @!P0 SYNCS.PHASECHK.TRANS64 P0, [R6+URZ], R5 ;  /* 0x00000005060085a7 */ /* 0x000e64000800007f */
[----:B-1----:R-:W-:Y:S05]  /*5cd0*/  @!P0 BRA `(.L_x_122) ;  /* 0xfffffffc00f08947 */ /* 0x002fea000383ffff */
[----:B------:R-:W-:Y:S05]  /*5ce0*/  BRA `(.L_x_138) ;  /* 0xfffffff8007c7947 */ /* 0x000fea000383ffff */
.L_x_123:
[----:B0-----:R0:W1:Y:S02]  /*5cf0*/  SYNCS.PHASECHK.TRANS64.TRYWAIT P0, [R9+URZ], R4 ;  /* 0x00000004090075a7 */ /* 0x001064000800017f */
[----:B-1----:R-:W-:Y:S05]  /*5d00*/  @!P0 NANOSLEEP.SYNCS 0x989680 ;  /* 0x009896800000895d */ /* 0x002fea0003900000 */
[----:B------:R-:W1:Y:S02]  /*5d10*/  @!P0 SYNCS.PHASECHK.TRANS64 P0, [R9+URZ], R4 ;  /* 0x00000004090085a7 */ /* 0x000e64000800007f */
[----:B-1----:R-:W-:Y:S05]  /*5d20*/  @!P0 BRA `(.L_x_123) ;  /* 0xfffffffc00f08947 */ /* 0x002fea000383ffff */
[----:B------:R-:W-:Y:S05]  /*5d30*/  BRA `(.L_x_139) ;  /* 0xfffffff8008c7947 */ /* 0x000fea000383ffff */
.L_x_124:
[----:B0-----:R0:W1:Y:S02]  /*5d40*/  SYNCS.PHASECHK.TRANS64.TRYWAIT P0, [R6+URZ], R5 ;  /* 0x00000005060075a7 */ /* 0x001064000800017f */
[----:B-1----:R-:W-:Y:S05]  /*5d50*/  @!P0 NANOSLEEP.SYNCS 0x989680 ;  /* 0x009896800000895d */ /* 0x002fea0003900000 */
[----:B------:R-:W1:Y:S02]  /*5d60*/  @!P0 SYNCS.PHASECHK.TRANS64 P0, [R6+URZ], R5 ;  /* 0x00000005060085a7 */ /* 0x000e64000800007f */
[----:B-1----:R-:W-:Y:S05]  /*5d70*/  @!P0 BRA `(.L_x_124) ;  /* 0xfffffffc00f08947 */ /* 0x002fea000383ffff */
[----:B------:R-:W-:Y:S05]  /*5d80*/  BRA `(.L_x_140) ;  /* 0xfffffff8009c7947 */ /* 0x000fea000383ffff */
.L_x_125:
[----:B0-----:R0:W1:Y:S02]  /*5d90*/  SYNCS.PHASECHK.TRANS64.TRYWAIT P0, [R9+URZ], R4 ;  /* 0x00000004090075a7 */ /* 0x001064000800017f */
[----:B-1----:R-:W-:Y:S05]  /*5da0*/  @!P0 NANOSLEEP.SYNCS 0x989680 ;  /* 0x009896800000895d */ /* 0x002fea0003900000 */
[----:B------:R-:W1:Y:S02]  /*5db0*/  @!P0 SYNCS.PHASECHK.TRANS64 P0, [R9+URZ], R4 ;  /* 0x00000004090085a7 */ /* 0x000e64000800007f */
[----:B-1----:R-:W-:Y:S05]  /*5dc0*/  @!P0 BRA `(.L_x_125) ;  /* 0xfffffffc00f08947 */ /* 0x002fea000383ffff */
[----:B------:R-:W-:Y:S05]  /*5dd0*/  BRA `(.L_x_141) ;  /* 0xfffffff800ac7947 */ /* 0x000fea000383ffff */
.L_x_126:
[----:B0-----:R0:W1:Y:S02]  /*5de0*/  SYNCS.PHASECHK.TRANS64.TRYWAIT P0, [R6+URZ], R5 ;  /* 0x00000005060075a7 */ /* 0x001064000800017f */
[----:B-1----:R-:W-:Y:S05]  /*5df0*/  @!P0 NANOSLEEP.SYNCS 0x989680 ;  /* 0x009896800000895d */ /* 0x002fea0003900000 */
[----:B------:R-:W1:Y:S02]  /*5e00*/  @!P0 SYNCS.PHASECHK.TRANS64 P0, [R6+URZ], R5 ;  /* 0x00000005060085a7 */ /* 0x000e64000800007f */
[----:B-1----:R-:W-:Y:S05]  /*5e10*/  @!P0 BRA `(.L_x_126) ;  /* 0xfffffffc00f08947 */ /* 0x002fea000383ffff */
[----:B------:R-:W-:Y:S05]  /*5e20*/  BRA `(.L_x_142) ;  /* 0xfffffff800bc7947 */ /* 0x000fea000383ffff */
.L_x_127:
[----:B-1----:R1:W2:Y:S02]  /*5e30*/  SYNCS.PHASECHK.TRANS64.TRYWAIT P0, [R9+URZ], R4 ;  /* 0x00000004090075a7 */ /* 0x0022a4000800017f */
[----:B--2---:R-:W-:Y:S05]  /*5e40*/  @!P0 NANOSLEEP.SYNCS 0x989680 ;  /* 0x009896800000895d */ /* 0x004fea0003900000 */
[----:B------:R-:W2:Y:S02]  /*5e50*/  @!P0 SYNCS.PHASECHK.TRANS64 P0, [R9+URZ], R4 ;  /* 0x00000004090085a7 */ /* 0x000ea4000800007f */
[----:B--2---:R-:W-:Y:S05]  /*5e60*/  @!P0 BRA `(.L_x_127) ;  /* 0xfffffffc00f08947 */ /* 0x004fea000383ffff */
[----:B------:R-:W-:Y:S05]  /*5e70*/  BRA `(.L_x_143) ;  /* 0xfffffff800c47947 */ /* 0x000fea000383ffff */
.L_x_144:
[----:B------:R-:W-:-:S00]  /*5e80*/  BRA `(.L_x_144) ;  /* 0xfffffffc00fc7947 */ /* 0x000fc0000383ffff */
[----:B------:R-:W-:-:S00]  /*5e90*/  NOP ;  /* 0x0000000000007918 */ /* 0x000fc00000000000 */
        /* <DEDUP_REMOVED lines=14> */
.L_x_145:


//--------------------- .nv.global.init           --------------------------
	.section	.nv.global.init,"aw",@progbits
.nv.global.init:
	.type		$str$22,@object
	.size		$str$22,($str$23 - $str$22)
$str$22:
        /*0000*/ 	.byte	0x6b, 0x5f, 0x74, 0x69, 0x6c, 0x65, 0x5f, 0x63, 0x6f, 0x75, 0x6e, 0x74, 0x20, 0x3e, 0x3d, 0x20
        /*0010*/ 	.byte	0x31, 0x00
	.type		$str$23,@object
	.size		$str$23,(__unnamed_1 - $str$23)
$str$23:
        /*0012*/ 	.byte	0x2f, 0x74, 0x6d, 0x70, 0x2f, 0x63, 0x75, 0x74, 0x6c, 0x61, 0x73, 0x73, 0x5f, 0x73, 0x77, 0x65
        /*0022*/ 	.byte	0x65, 0x70, 0x5f, 0x73, 0x72, 0x63, 0x2f, 0x69, 0x6e, 0x63, 0x6c, 0x75, 0x64, 0x65, 0x2f, 0x63
        /*0032*/ 	.byte	0x75, 0x74, 0x6c, 0x61, 0x73, 0x73, 0x2f, 0x67, 0x65, 0x6d, 0x6d, 0x2f, 0x63, 0x6f, 0x6c, 0x6c
        /*0042*/ 	.byte	0x65, 0x63, 0x74, 0x69, 0x76, 0x65, 0x2f, 0x73, 0x6d, 0x39, 0x30, 0x5f, 0x6d, 0x6d, 0x61, 0x5f
        /*0052*/ 	.byte	0x74, 0x6d, 0x61, 0x5f, 0x67, 0x6d, 0x6d, 0x61, 0x5f, 0x73, 0x73, 0x5f, 0x77, 0x61, 0x72, 0x70
        /*0062*/ 	.byte	0x73, 0x70, 0x65, 0x63, 0x69, 0x61, 0x6c, 0x69, 0x7a, 0x65, 0x64, 0x2e, 0x68, 0x70, 0x70, 0x00
	.type		__unnamed_1,@object
	.size		__unnamed_1,(.L_0 - __unnamed_1)
__unnamed_1:
        /*0072*/ 	.byte	0x76, 0x6f, 0x69, 0x64, 0x20, 0x63, 0x75, 0x74, 0x6c, 0x61, 0x73, 0x73, 0x3a, 0x3a, 0x67, 0x65
        /* <DEDUP_REMOVED lines=172> */
        /*0b42*/ 	.byte	0x00
.L_0:


//--------------------- .nv.shared._ZN7cutlass13device_kernelINS_4gemm6kernel13GemmUniversalIN4cute5tupleIJiiiiEEENS1_10collective13CollectiveMmaINS1_34MainloopSm90TmaGmmaWarpSpecializedILi9ENS5_IJNS4_1CILi1EEESB_SB_EEENS1_35KernelTmaWarpSpecializedCooperativeEEENS5_IJNSA_ILi128EEENSA_ILi64EEESF_EEEaNS5_IJlSB_lEEEaSI_NS4_8TiledMMAINS4_8MMA_AtomIJNS4_4SM904GMMA26MMA_64x64x32_S32S8S8_SS_TNEEEENS4_6LayoutINS5_IJNSA_ILi2EEESB_SB_EEENS5_IJSB_NSA_ILi0EEESS_EEEEENS5_IJNS4_10UnderscoreESV_SV_EEEEENS4_13SM90_TMA_LOADENS4_14ComposedLayoutINS4_7SwizzleILi3ELi4ELi3EEENS4_18smem_ptr_flag_bitsILi8EEENSP_INS5_IJNSA_ILi8EEESF_EEENS5_IJSF_SB_EEEEEEEvNS4_8identityESY_S18_vS19_EENS_8epilogue10collective6detail29Sm90TmaWarpSpecializedAdapterINS1C_15DefaultEpilogueIaSI_SI_NS1B_6thread17LinearCombinationIaLi1EiiLNS1G_9ScaleType4KindE0ELNS_15FloatRoundStyleE2EaEENS1_15EpilogueDefaultEEEEEvvEEEEvNT_6ParamsE --------------------------
	.section	.nv.shared._ZN7cutlass13device_kernelINS_4gemm6kernel13GemmUniversalIN4cute5tupleIJiiiiEEENS1_10collective13CollectiveMmaINS1_34MainloopSm90TmaGmmaWarpSpecializedILi9ENS5_IJNS4_1CILi1EEESB_SB_EEENS1_35KernelTmaWarpSpecializedCooperativeEEENS5_IJNSA_ILi128EEENSA_ILi64EEESF_EEEaNS5_IJlSB_lEEEaSI_NS4_8TiledMMAINS4_8MMA_AtomIJNS4_4SM904GMMA26MMA_64x64x32_S32S8S8_SS_TNEEEENS4_6LayoutINS5_IJNSA_ILi2EEESB_SB_EEENS5_IJSB_NSA_ILi0EEESS_EEEEENS5_IJNS4_10UnderscoreESV_SV_EEEEENS4_13SM90_TMA_LOADENS4_14ComposedLayoutINS4_7SwizzleILi3ELi4ELi3EEENS4_18smem_ptr_flag_bitsILi8EEENSP_INS5_IJNSA_ILi8EEESF_EEENS5_IJSF_SB_EEEEEEEvNS4_8identityESY_S18_vS19_EENS_8epilogue10collective6detail29Sm90TmaWarpSpecializedAdapterINS1C_15DefaultEpilogueIaSI_SI_NS1B_6thread17LinearCombinationIaLi1EiiLNS1G_9ScaleType4KindE0ELNS_15FloatRoundStyleE2EaEENS1_15EpilogueDefaultEEEEEvvEEEEvNT_6ParamsE,"aw",@nobits
	.sectionflags	@""
	.align	16
	.zero		1024


//--------------------- .nv.shared.reserved.0     --------------------------
	.section	.nv.shared.reserved.0,"aw",@nobits
	.weak		__nv_reservedSMEM_offset_0_alias
	.size		__nv_reservedSMEM_offset_0_alias, 0, 0
	.other		__nv_reservedSMEM_offset_0_alias,@"STO_CUDA_RESERVED_SHARED STV_DEFAULT"
__nv_reservedSMEM_offset_0_alias:
	.zero		0


//--------------------- .nv.global                --------------------------
	.section	.nv.global,"aw",@nobits
.nv.global:
	.type		_ZN40_INTERNAL_a3d07ebb_4_k_cu_cbedb3d2_287434cute1_E,@object
	.size		_ZN40_INTERNAL_a3d07ebb_4_k_cu_cbedb3d2_287434cute1_E,(_ZN40_INTERNAL_a3d07ebb_4_k_cu_cbedb3d2_287434cuda3std3__45__cpo6cbeginE - _ZN40_INTERNAL_a3d07ebb_4_k_cu_cbedb3d2_287434cute1_E)
_ZN40_INTERNAL_a3d07ebb_4_k_cu_cbedb3d2_287434cute1_E:
	.zero		1
	.type		_ZN40_INTERNAL_a3d07ebb_4_k_cu_cbedb3d2_287434cuda3std3__45__cpo6cbeginE,@object
	.size		_ZN40_INTERNAL_a3d07ebb_4_k_cu_cbedb3d2_287434cuda3std3__45__cpo6cbeginE,(_ZN40_INTERNAL_a3d07ebb_4_k_cu_cbedb3d2_287434cuda3std3__48in_placeE - _ZN40_INTERNAL_a3d07ebb_4_k_cu_cbedb3d2_287434cuda3std3__45__cpo6cbeginE)
_ZN40_INTERNAL_a3d07ebb_4_k_cu_cbedb3d2_287434cuda3std3__45__cpo6cbeginE:
	.zero		1
	.type		_ZN40_INTERNAL_a3d07ebb_4_k_cu_cbedb3d2_287434cuda3std3__48in_placeE,@object
	.size		_ZN40_INTERNAL_a3d07ebb_4_k_cu_cbedb3d2_287434cuda3std3__48in_placeE,(_ZN40_INTERNAL_a3d07ebb_4_k_cu_cbedb3d2_287434cuda3std6ranges3__45__cpo9iter_moveE - _ZN40_INTERNAL_a3d07ebb_4_k_cu_cbedb3d2_287434cuda3std3__48in_placeE)
_ZN40_INTERNAL_a3d07ebb_4_k_cu_cbedb3d2_287434cuda3std3__48in_placeE:
	.zero		1
	.type		_ZN40_INTERNAL_a3d07ebb_4_k_cu_cbedb3d2_287434cuda3std6ranges3__45__cpo9iter_moveE,@object
	.size		_ZN40_INTERNAL_a3d07ebb_4_k_cu_cbedb3d2_287434cuda3std6ranges3__45__cpo9iter_moveE,(_ZN40_INTERNAL_a3d07ebb_4_k_cu_cbedb3d2_287434cuda3std3__45__cpo5beginE - _ZN40_INTERNAL_a3d07ebb_4_k_cu_cbedb3d2_287434cuda3std6ranges3__45__cpo9iter_moveE)
_ZN40_INTERNAL_a3d07ebb_4_k_cu_cbedb3d2_287434cuda3std6ranges3__45__cpo9iter_moveE:
	.zero		1
	.type		_ZN40_INTERNAL_a3d07ebb_4_k_cu_cbedb3d2_287434cuda3std3__45__cpo5beginE,@object
	.size		_ZN40_INTERNAL_a3d07ebb_4_k_cu_cbedb3d2_287434cuda3std3__45__cpo5beginE,(_ZN40_INTERNAL_a3d07ebb_4_k_cu_cbedb3d2_287434cuda3std3__442_GLOBAL__N__a3d07ebb_4_k_cu_cbedb3d2_287436ignoreE - _ZN40_INTERNAL_a3d07ebb_4_k_cu_cbedb3d2_287434cuda3std3__45__cpo5beginE)
_ZN40_INTERNAL_a3d07ebb_4_k_cu_cbedb3d2_287434cuda3std3__45__cpo5beginE:
	.zero		1
	.type		_ZN40_INTERNAL_a3d07ebb_4_k_cu_cbedb3d2_287434cuda3std3__442_GLOBAL__N__a3d07ebb_4_k_cu_cbedb3d2_287436ignoreE,@object
	.size		_ZN40_INTERNAL_a3d07ebb_4_k_cu_cbedb3d2_287434cuda3std3__442_GLOBAL__N__a3d07ebb_4_k_cu_cbedb3d2_287436ignoreE,(_ZN40_INTERNAL_a3d07ebb_4_k_cu_cbedb3d2_287434cute7productE - _ZN40_INTERNAL_a3d07ebb_4_k_cu_cbedb3d2_287434cuda3std3__442_GLOBAL__N__a3d07ebb_4_k_cu_cbedb3d2_287436ignoreE)
_ZN40_INTERNAL_a3d07ebb_4_k_cu_cbedb3d2_287434cuda3std3__442_GLOBAL__N__a3d07ebb_4_k_cu_cbedb3d2_287436ignoreE:
	.zero		1
	.type		_ZN40_INTERNAL_a3d07ebb_4_k_cu_cbedb3d2_287434cute7productE,@object
	.size		_ZN40_INTERNAL_a3d07ebb_4_k_cu_cbedb3d2_287434cute7productE,(_ZN40_INTERNAL_a3d07ebb_4_k_cu_cbedb3d2_287434cuda3std3__45__cpo3endE - _ZN40_INTERNAL_a3d07ebb_4_k_cu_cbedb3d2_287434cute7productE)
_ZN40_INTERNAL_a3d07ebb_4_k_cu_cbedb3d2_287434cute7productE:
	.zero		1
	.type		_ZN40_INTERNAL_a3d07ebb_4_k_cu_cbedb3d2_287434cuda3std3__45__cpo3endE,@object
	.size		_ZN40_INTERNAL_a3d07ebb_4_k_cu_cbedb3d2_287434cuda3std3__45__cpo3endE,(_ZN40_INTERNAL_a3d07ebb_4_k_cu_cbedb3d2_287434cuda3std3__419piecewise_constructE - _ZN40_INTERNAL_a3d07ebb_4_k_cu_cbedb3d2_287434cuda3std3__45__cpo3endE)
_ZN40_INTERNAL_a3d07ebb_4_k_cu_cbedb3d2_287434cuda3std3__45__cpo3endE:
	.zero		1
	.type		_ZN40_INTERNAL_a3d07ebb_4_k_cu_cbedb3d2_287434cuda3std3__419piecewise_constructE,@object
	.size		_ZN40_INTERNAL_a3d07ebb_4_k_cu_cbedb3d2_287434cuda3std3__419piecewise_constructE,(_ZN40_INTERNAL_a3d07ebb_4_k_cu_cbedb3d2_287434cuda3std3__45__cpo4cendE - _ZN40_INTERNAL_a3d07ebb_4_k_cu_cbedb3d2_287434cuda3std3__419piecewise_constructE)
_ZN40_INTERNAL_a3d07ebb_4_k_cu_cbedb3d2_287434cuda3std3__419piecewise_constructE:
	.zero		1
	.type		_ZN40_INTERNAL_a3d07ebb_4_k_cu_cbedb3d2_287434cuda3std3__45__cpo4cendE,@object
	.size		_ZN40_INTERNAL_a3d07ebb_4_k_cu_cbedb3d2_287434cuda3std3__45__cpo4cendE,(_ZN40_INTERNAL_a3d07ebb_4_k_cu_cbedb3d2_287434cuda3std6ranges3__45__cpo4swapE - _ZN40_INTERNAL_a3d07ebb_4_k_cu_cbedb3d2_287434cuda3std3__45__cpo4cendE)
_ZN40_INTERNAL_a3d07ebb_4_k_cu_cbedb3d2_287434cuda3std3__45__cpo4cendE:
	.zero		1
	.type		_ZN40_INTERNAL_a3d07ebb_4_k_cu_cbedb3d2_287434cuda3std6ranges3__45__cpo4swapE,@object
	.size		_ZN40_INTERNAL_a3d07ebb_4_k_cu_cbedb3d2_287434cuda3std6ranges3__45__cpo4swapE,(.L_8 - _ZN40_INTERNAL_a3d07ebb_4_k_cu_cbedb3d2_287434cuda3std6ranges3__45__cpo4swapE)
_ZN40_INTERNAL_a3d07ebb_4_k_cu_cbedb3d2_287434cuda3std6ranges3__45__cpo4swapE:
	.zero		1
.L_8:


//--------------------- .nv.constant0._ZN7cutlass13device_kernelINS_4gemm6kernel13GemmUniversalIN4cute5tupleIJiiiiEEENS1_10collective13CollectiveMmaINS1_34MainloopSm90TmaGmmaWarpSpecializedILi9ENS5_IJNS4_1CILi1EEESB_SB_EEENS1_35KernelTmaWarpSpecializedCooperativeEEENS5_IJNSA_ILi128EEENSA_ILi64EEESF_EEEaNS5_IJlSB_lEEEaSI_NS4_8TiledMMAINS4_8MMA_AtomIJNS4_4SM904GMMA26MMA_64x64x32_S32S8S8_SS_TNEEEENS4_6LayoutINS5_IJNSA_ILi2EEESB_SB_EEENS5_IJSB_NSA_ILi0EEESS_EEEEENS5_IJNS4_10UnderscoreESV_SV_EEEEENS4_13SM90_TMA_LOADENS4_14ComposedLayoutINS4_7SwizzleILi3ELi4ELi3EEENS4_18smem_ptr_flag_bitsILi8EEENSP_INS5_IJNSA_ILi8EEESF_EEENS5_IJSF_SB_EEEEEEEvNS4_8identityESY_S18_vS19_EENS_8epilogue10collective6detail29Sm90TmaWarpSpecializedAdapterINS1C_15DefaultEpilogueIaSI_SI_NS1B_6thread17LinearCombinationIaLi1EiiLNS1G_9ScaleType4KindE0ELNS_15FloatRoundStyleE2EaEENS1_15EpilogueDefaultEEEEEvvEEEEvNT_6ParamsE --------------------------
	.section	.nv.constant0._ZN7cutlass13device_kernelINS_4gemm6kernel13GemmUniversalIN4cute5tupleIJiiiiEEENS1_10collective13CollectiveMmaINS1_34MainloopSm90TmaGmmaWarpSpecializedILi9ENS5_IJNS4_1CILi1EEESB_SB_EEENS1_35KernelTmaWarpSpecializedCooperativeEEENS5_IJNSA_ILi128EEENSA_ILi64EEESF_EEEaNS5_IJlSB_lEEEaSI_NS4_8TiledMMAINS4_8MMA_AtomIJNS4_4SM904GMMA26MMA_64x64x32_S32S8S8_SS_TNEEEENS4_6LayoutINS5_IJNSA_ILi2EEESB_SB_EEENS5_IJSB_NSA_ILi0EEESS_EEEEENS5_IJNS4_10UnderscoreESV_SV_EEEEENS4_13SM90_TMA_LOADENS4_14ComposedLayoutINS4_7SwizzleILi3ELi4ELi3EEENS4_18smem_ptr_flag_bitsILi8EEENSP_INS5_IJNSA_ILi8EEESF_EEENS5_IJSF_SB_EEEEEEEvNS4_8identityESY_S18_vS19_EENS_8epilogue10collective6detail29Sm90TmaWarpSpecializedAdapterINS1C_15DefaultEpilogueIaSI_SI_NS1B_6thread17LinearCombinationIaLi1EiiLNS1G_9ScaleType4KindE0ELNS_15FloatRoundStyleE2EaEENS1_15EpilogueDefaultEEEEEvvEEEEvNT_6ParamsE,"a",@progbits
	.sectionflags	@""
	.align	4
.nv.constant0._ZN7cutlass13device_kernelINS_4gemm6kernel13GemmUniversalIN4cute5tupleIJiiiiEEENS1_10collective13CollectiveMmaINS1_34MainloopSm90TmaGmmaWarpSpecializedILi9ENS5_IJNS4_1CILi1EEESB_SB_EEENS1_35KernelTmaWarpSpecializedCooperativeEEENS5_IJNSA_ILi128EEENSA_ILi64EEESF_EEEaNS5_IJlSB_lEEEaSI_NS4_8TiledMMAINS4_8MMA_AtomIJNS4_4SM904GMMA26MMA_64x64x32_S32S8S8_SS_TNEEEENS4_6LayoutINS5_IJNSA_ILi2EEESB_SB_EEENS5_IJSB_NSA_ILi0EEESS_EEEEENS5_IJNS4_10UnderscoreESV_SV_EEEEENS4_13SM90_TMA_LOADENS4_14ComposedLayoutINS4_7SwizzleILi3ELi4ELi3EEENS4_18smem_ptr_flag_bitsILi8EEENSP_INS5_IJNSA_ILi8EEESF_EEENS5_IJSF_SB_EEEEEEEvNS4_8identityESY_S18_vS19_EENS_8epilogue10collective6detail29Sm90TmaWarpSpecializedAdapterINS1C_15DefaultEpilogueIaSI_SI_NS1B_6thread17LinearCombinationIaLi1EiiLNS1G_9ScaleType4KindE0ELNS_15FloatRoundStyleE2EaEENS1_15EpilogueDefaultEEEEEvvEEEEvNT_6ParamsE:
	.zero		1664


//--------------------- SYMBOLS --------------------------

	.type		.nv.reservedSmem.offset0,@object
	.size		.nv.reservedSmem.offset0,0x4
	.type		__assertfail,@function
